//
// Generated by NVIDIA NVVM Compiler
//
// Compiler Build ID: CL-36424714
// Cuda compilation tools, release 13.0, V13.0.88
// Based on NVVM 20.0.0
//

.version 9.0
.target sm_100
.address_size 64

	// .globl	_Z15matrixMulKernelPfS_S_i
// _ZZ15matrixMulSharedPfS_S_iE2As has been demoted
// _ZZ15matrixMulSharedPfS_S_iE2Bs has been demoted

.visible .entry _Z15matrixMulKernelPfS_S_i(
	.param .u64 .ptr .align 1 _Z15matrixMulKernelPfS_S_i_param_0,
	.param .u64 .ptr .align 1 _Z15matrixMulKernelPfS_S_i_param_1,
	.param .u64 .ptr .align 1 _Z15matrixMulKernelPfS_S_i_param_2,
	.param .u32 _Z15matrixMulKernelPfS_S_i_param_3
)
{
	.reg .pred 	%p<10>;
	.reg .b32 	%r<40>;
	.reg .b32 	%f<67>;
	.reg .b64 	%rd<67>;

	ld.param.u64 	%rd14, [_Z15matrixMulKernelPfS_S_i_param_0];
	ld.param.u64 	%rd15, [_Z15matrixMulKernelPfS_S_i_param_1];
	ld.param.u32 	%r18, [_Z15matrixMulKernelPfS_S_i_param_3];
	cvta.to.global.u64 	%rd1, %rd15;
	cvta.to.global.u64 	%rd2, %rd14;
	mov.u32 	%r19, %ctaid.y;
	mov.u32 	%r20, %ntid.y;
	mov.u32 	%r21, %tid.y;
	mad.lo.s32 	%r1, %r19, %r20, %r21;
	mov.u32 	%r22, %ctaid.x;
	mov.u32 	%r23, %ntid.x;
	mov.u32 	%r24, %tid.x;
	mad.lo.s32 	%r2, %r22, %r23, %r24;
	max.s32 	%r25, %r1, %r2;
	setp.ge.s32 	%p1, %r25, %r18;
	@%p1 bra 	$L__BB0_13;
	mul.lo.s32 	%r3, %r18, %r1;
	and.b32  	%r4, %r18, 7;
	setp.lt.u32 	%p2, %r18, 8;
	mov.f32 	%f66, 0f00000000;
	mov.b32 	%r38, 0;
	@%p2 bra 	$L__BB0_4;
	and.b32  	%r38, %r18, 2147483640;
	neg.s32 	%r36, %r38;
	mul.wide.s32 	%rd16, %r18, 4;
	add.s64 	%rd3, %rd1, %rd16;
	shl.b32 	%r7, %r18, 3;
	mul.wide.s32 	%rd17, %r18, 8;
	add.s64 	%rd4, %rd1, %rd17;
	mul.wide.s32 	%rd18, %r18, 12;
	add.s64 	%rd5, %rd1, %rd18;
	mul.wide.s32 	%rd19, %r18, 16;
	add.s64 	%rd6, %rd1, %rd19;
	mul.wide.s32 	%rd20, %r18, 20;
	add.s64 	%rd7, %rd1, %rd20;
	mul.wide.s32 	%rd21, %r18, 24;
	add.s64 	%rd8, %rd1, %rd21;
	mul.wide.s32 	%rd22, %r18, 28;
	add.s64 	%rd9, %rd1, %rd22;
	mul.wide.u32 	%rd23, %r3, 4;
	add.s64 	%rd24, %rd23, %rd2;
	add.s64 	%rd66, %rd24, 16;
	mov.f32 	%f66, 0f00000000;
	mov.u32 	%r35, %r2;
$L__BB0_3:
	.pragma "nounroll";
	mul.wide.s32 	%rd25, %r35, 4;
	add.s64 	%rd26, %rd3, %rd25;
	add.s64 	%rd27, %rd4, %rd25;
	add.s64 	%rd28, %rd5, %rd25;
	add.s64 	%rd29, %rd6, %rd25;
	add.s64 	%rd30, %rd7, %rd25;
	add.s64 	%rd31, %rd8, %rd25;
	add.s64 	%rd32, %rd9, %rd25;
	add.s64 	%rd33, %rd1, %rd25;
	ld.global.f32 	%f16, [%rd66+-16];
	ld.global.f32 	%f17, [%rd33];
	fma.rn.f32 	%f18, %f16, %f17, %f66;
	ld.global.f32 	%f19, [%rd66+-12];
	ld.global.f32 	%f20, [%rd26];
	fma.rn.f32 	%f21, %f19, %f20, %f18;
	ld.global.f32 	%f22, [%rd66+-8];
	ld.global.f32 	%f23, [%rd27];
	fma.rn.f32 	%f24, %f22, %f23, %f21;
	ld.global.f32 	%f25, [%rd66+-4];
	ld.global.f32 	%f26, [%rd28];
	fma.rn.f32 	%f27, %f25, %f26, %f24;
	ld.global.f32 	%f28, [%rd66];
	ld.global.f32 	%f29, [%rd29];
	fma.rn.f32 	%f30, %f28, %f29, %f27;
	ld.global.f32 	%f31, [%rd66+4];
	ld.global.f32 	%f32, [%rd30];
	fma.rn.f32 	%f33, %f31, %f32, %f30;
	ld.global.f32 	%f34, [%rd66+8];
	ld.global.f32 	%f35, [%rd31];
	fma.rn.f32 	%f36, %f34, %f35, %f33;
	ld.global.f32 	%f37, [%rd66+12];
	ld.global.f32 	%f38, [%rd32];
	fma.rn.f32 	%f66, %f37, %f38, %f36;
	add.s32 	%r36, %r36, 8;
	add.s32 	%r35, %r35, %r7;
	add.s64 	%rd66, %rd66, 32;
	setp.ne.s32 	%p3, %r36, 0;
	@%p3 bra 	$L__BB0_3;
$L__BB0_4:
	setp.eq.s32 	%p4, %r4, 0;
	@%p4 bra 	$L__BB0_12;
	and.b32  	%r13, %r18, 3;
	setp.lt.u32 	%p5, %r4, 4;
	@%p5 bra 	$L__BB0_7;
	add.s32 	%r27, %r38, %r3;
	mul.wide.u32 	%rd34, %r27, 4;
	add.s64 	%rd35, %rd2, %rd34;
	ld.global.f32 	%f40, [%rd35];
	mad.lo.s32 	%r28, %r38, %r18, %r2;
	mul.wide.s32 	%rd36, %r28, 4;
	add.s64 	%rd37, %rd1, %rd36;
	ld.global.f32 	%f41, [%rd37];
	fma.rn.f32 	%f42, %f40, %f41, %f66;
	cvt.u64.u32 	%rd38, %r3;
	cvt.u64.u32 	%rd39, %r38;
	add.s64 	%rd40, %rd39, %rd38;
	shl.b64 	%rd41, %rd40, 2;
	add.s64 	%rd42, %rd2, %rd41;
	ld.global.f32 	%f43, [%rd42+4];
	mul.wide.s32 	%rd43, %r18, 4;
	add.s64 	%rd44, %rd37, %rd43;
	ld.global.f32 	%f44, [%rd44];
	fma.rn.f32 	%f45, %f43, %f44, %f42;
	ld.global.f32 	%f46, [%rd42+8];
	add.s64 	%rd45, %rd44, %rd43;
	ld.global.f32 	%f47, [%rd45];
	fma.rn.f32 	%f48, %f46, %f47, %f45;
	ld.global.f32 	%f49, [%rd42+12];
	add.s64 	%rd46, %rd45, %rd43;
	ld.global.f32 	%f50, [%rd46];
	fma.rn.f32 	%f66, %f49, %f50, %f48;
	add.s32 	%r38, %r38, 4;
$L__BB0_7:
	setp.eq.s32 	%p6, %r13, 0;
	@%p6 bra 	$L__BB0_12;
	setp.eq.s32 	%p7, %r13, 1;
	@%p7 bra 	$L__BB0_10;
	add.s32 	%r29, %r38, %r3;
	mul.wide.u32 	%rd47, %r29, 4;
	add.s64 	%rd48, %rd2, %rd47;
	ld.global.f32 	%f52, [%rd48];
	mad.lo.s32 	%r30, %r38, %r18, %r2;
	mul.wide.s32 	%rd49, %r30, 4;
	add.s64 	%rd50, %rd1, %rd49;
	ld.global.f32 	%f53, [%rd50];
	fma.rn.f32 	%f54, %f52, %f53, %f66;
	cvt.u64.u32 	%rd51, %r3;
	cvt.u64.u32 	%rd52, %r38;
	add.s64 	%rd53, %rd52, %rd51;
	shl.b64 	%rd54, %rd53, 2;
	add.s64 	%rd55, %rd2, %rd54;
	ld.global.f32 	%f55, [%rd55+4];
	mul.wide.s32 	%rd56, %r18, 4;
	add.s64 	%rd57, %rd50, %rd56;
	ld.global.f32 	%f56, [%rd57];
	fma.rn.f32 	%f66, %f55, %f56, %f54;
	add.s32 	%r38, %r38, 2;
$L__BB0_10:
	and.b32  	%r31, %r18, 1;
	setp.eq.b32 	%p8, %r31, 1;
	not.pred 	%p9, %p8;
	@%p9 bra 	$L__BB0_12;
	add.s32 	%r32, %r38, %r3;
	mul.wide.u32 	%rd58, %r32, 4;
	add.s64 	%rd59, %rd2, %rd58;
	ld.global.f32 	%f57, [%rd59];
	mad.lo.s32 	%r33, %r38, %r18, %r2;
	mul.wide.s32 	%rd60, %r33, 4;
	add.s64 	%rd61, %rd1, %rd60;
	ld.global.f32 	%f58, [%rd61];
	fma.rn.f32 	%f66, %f57, %f58, %f66;
$L__BB0_12:
	ld.param.u64 	%rd65, [_Z15matrixMulKernelPfS_S_i_param_2];
	add.s32 	%r34, %r3, %r2;
	cvta.to.global.u64 	%rd62, %rd65;
	mul.wide.s32 	%rd63, %r34, 4;
	add.s64 	%rd64, %rd62, %rd63;
	st.global.f32 	[%rd64], %f66;
$L__BB0_13:
	ret;

}
	// .globl	_Z15matrixMulSharedPfS_S_i
.visible .entry _Z15matrixMulSharedPfS_S_i(
	.param .u64 .ptr .align 1 _Z15matrixMulSharedPfS_S_i_param_0,
	.param .u64 .ptr .align 1 _Z15matrixMulSharedPfS_S_i_param_1,
	.param .u64 .ptr .align 1 _Z15matrixMulSharedPfS_S_i_param_2,
	.param .u32 _Z15matrixMulSharedPfS_S_i_param_3
)
{
	.reg .pred 	%p<8>;
	.reg .b32 	%r<43>;
	.reg .b32 	%f<63>;
	.reg .b64 	%rd<13>;
	// demoted variable
	.shared .align 4 .b8 _ZZ15matrixMulSharedPfS_S_iE2As[1024];
	// demoted variable
	.shared .align 4 .b8 _ZZ15matrixMulSharedPfS_S_iE2Bs[1024];
	ld.param.u64 	%rd3, [_Z15matrixMulSharedPfS_S_i_param_0];
	ld.param.u64 	%rd4, [_Z15matrixMulSharedPfS_S_i_param_1];
	ld.param.u64 	%rd5, [_Z15matrixMulSharedPfS_S_i_param_2];
	ld.param.u32 	%r24, [_Z15matrixMulSharedPfS_S_i_param_3];
	mov.u32 	%r25, %ctaid.y;
	shl.b32 	%r26, %r25, 4;
	mov.u32 	%r40, %tid.y;
	add.s32 	%r2, %r26, %r40;
	mov.u32 	%r27, %ctaid.x;
	shl.b32 	%r3, %r27, 4;
	mov.u32 	%r38, %tid.x;
	add.s32 	%r5, %r3, %r38;
	setp.lt.s32 	%p1, %r24, 1;
	mov.f32 	%f62, 0f00000000;
	@%p1 bra 	$L__BB1_7;
	add.s32 	%r28, %r24, 15;
	shr.u32 	%r29, %r28, 4;
	shl.b32 	%r30, %r40, 6;
	mov.u32 	%r31, _ZZ15matrixMulSharedPfS_S_iE2As;
	add.s32 	%r6, %r31, %r30;
	shl.b32 	%r32, %r38, 2;
	add.s32 	%r7, %r6, %r32;
	mov.u32 	%r33, _ZZ15matrixMulSharedPfS_S_iE2Bs;
	add.s32 	%r9, %r33, %r32;
	add.s32 	%r8, %r9, %r30;
	neg.s32 	%r42, %r29;
	mad.lo.s32 	%r34, %r40, %r24, %r38;
	add.s32 	%r41, %r34, %r3;
	shl.b32 	%r12, %r24, 4;
	mad.lo.s32 	%r39, %r24, %r2, %r38;
	cvta.to.global.u64 	%rd1, %rd3;
	cvta.to.global.u64 	%rd2, %rd4;
	mov.f32 	%f62, 0f00000000;
$L__BB1_2:
	max.u32 	%r35, %r2, %r38;
	setp.ge.u32 	%p2, %r35, %r24;
	mov.f32 	%f60, 0f00000000;
	@%p2 bra 	$L__BB1_4;
	mul.wide.u32 	%rd6, %r39, 4;
	add.s64 	%rd7, %rd1, %rd6;
	ld.global.f32 	%f60, [%rd7];
$L__BB1_4:
	setp.ge.s32 	%p3, %r5, %r24;
	st.shared.f32 	[%r7], %f60;
	setp.ge.u32 	%p4, %r40, %r24;
	mov.f32 	%f61, 0f00000000;
	or.pred  	%p5, %p3, %p4;
	@%p5 bra 	$L__BB1_6;
	mul.wide.u32 	%rd8, %r41, 4;
	add.s64 	%rd9, %rd2, %rd8;
	ld.global.f32 	%f61, [%rd9];
$L__BB1_6:
	st.shared.f32 	[%r8], %f61;
	bar.sync 	0;
	ld.shared.f32 	%f12, [%r6];
	ld.shared.f32 	%f13, [%r9];
	fma.rn.f32 	%f14, %f12, %f13, %f62;
	ld.shared.f32 	%f15, [%r6+4];
	ld.shared.f32 	%f16, [%r9+64];
	fma.rn.f32 	%f17, %f15, %f16, %f14;
	ld.shared.f32 	%f18, [%r6+8];
	ld.shared.f32 	%f19, [%r9+128];
	fma.rn.f32 	%f20, %f18, %f19, %f17;
	ld.shared.f32 	%f21, [%r6+12];
	ld.shared.f32 	%f22, [%r9+192];
	fma.rn.f32 	%f23, %f21, %f22, %f20;
	ld.shared.f32 	%f24, [%r6+16];
	ld.shared.f32 	%f25, [%r9+256];
	fma.rn.f32 	%f26, %f24, %f25, %f23;
	ld.shared.f32 	%f27, [%r6+20];
	ld.shared.f32 	%f28, [%r9+320];
	fma.rn.f32 	%f29, %f27, %f28, %f26;
	ld.shared.f32 	%f30, [%r6+24];
	ld.shared.f32 	%f31, [%r9+384];
	fma.rn.f32 	%f32, %f30, %f31, %f29;
	ld.shared.f32 	%f33, [%r6+28];
	ld.shared.f32 	%f34, [%r9+448];
	fma.rn.f32 	%f35, %f33, %f34, %f32;
	ld.shared.f32 	%f36, [%r6+32];
	ld.shared.f32 	%f37, [%r9+512];
	fma.rn.f32 	%f38, %f36, %f37, %f35;
	ld.shared.f32 	%f39, [%r6+36];
	ld.shared.f32 	%f40, [%r9+576];
	fma.rn.f32 	%f41, %f39, %f40, %f38;
	ld.shared.f32 	%f42, [%r6+40];
	ld.shared.f32 	%f43, [%r9+640];
	fma.rn.f32 	%f44, %f42, %f43, %f41;
	ld.shared.f32 	%f45, [%r6+44];
	ld.shared.f32 	%f46, [%r9+704];
	fma.rn.f32 	%f47, %f45, %f46, %f44;
	ld.shared.f32 	%f48, [%r6+48];
	ld.shared.f32 	%f49, [%r9+768];
	fma.rn.f32 	%f50, %f48, %f49, %f47;
	ld.shared.f32 	%f51, [%r6+52];
	ld.shared.f32 	%f52, [%r9+832];
	fma.rn.f32 	%f53, %f51, %f52, %f50;
	ld.shared.f32 	%f54, [%r6+56];
	ld.shared.f32 	%f55, [%r9+896];
	fma.rn.f32 	%f56, %f54, %f55, %f53;
	ld.shared.f32 	%f57, [%r6+60];
	ld.shared.f32 	%f58, [%r9+960];
	fma.rn.f32 	%f62, %f57, %f58, %f56;
	bar.sync 	0;
	add.s32 	%r42, %r42, 1;
	setp.ne.s32 	%p6, %r42, 0;
	add.s32 	%r41, %r41, %r12;
	add.s32 	%r40, %r40, 16;
	add.s32 	%r39, %r39, 16;
	add.s32 	%r38, %r38, 16;
	@%p6 bra 	$L__BB1_2;
$L__BB1_7:
	max.s32 	%r36, %r2, %r5;
	setp.ge.s32 	%p7, %r36, %r24;
	@%p7 bra 	$L__BB1_9;
	mad.lo.s32 	%r37, %r24, %r2, %r5;
	cvta.to.global.u64 	%rd10, %rd5;
	mul.wide.s32 	%rd11, %r37, 4;
	add.s64 	%rd12, %rd10, %rd11;
	st.global.f32 	[%rd12], %f62;
$L__BB1_9:
	ret;

}
	// .globl	_Z20processEnergySignalsPfS_S_ii
.visible .entry _Z20processEnergySignalsPfS_S_ii(
	.param .u64 .ptr .align 1 _Z20processEnergySignalsPfS_S_ii_param_0,
	.param .u64 .ptr .align 1 _Z20processEnergySignalsPfS_S_ii_param_1,
	.param .u64 .ptr .align 1 _Z20processEnergySignalsPfS_S_ii_param_2,
	.param .u32 _Z20processEnergySignalsPfS_S_ii_param_3,
	.param .u32 _Z20processEnergySignalsPfS_S_ii_param_4
)
{
	.reg .pred 	%p<13>;
	.reg .b32 	%r<56>;
	.reg .b32 	%f<87>;
	.reg .b64 	%rd<21>;

	ld.param.u64 	%rd5, [_Z20processEnergySignalsPfS_S_ii_param_0];
	ld.param.u64 	%rd3, [_Z20processEnergySignalsPfS_S_ii_param_1];
	ld.param.u64 	%rd4, [_Z20processEnergySignalsPfS_S_ii_param_2];
	ld.param.u32 	%r31, [_Z20processEnergySignalsPfS_S_ii_param_3];
	ld.param.u32 	%r32, [_Z20processEnergySignalsPfS_S_ii_param_4];
	cvta.to.global.u64 	%rd1, %rd5;
	mov.u32 	%r33, %ctaid.x;
	mov.u32 	%r34, %ntid.x;
	mov.u32 	%r35, %tid.x;
	mad.lo.s32 	%r1, %r33, %r34, %r35;
	mov.u32 	%r2, %ctaid.y;
	setp.ge.s32 	%p1, %r1, %r31;
	setp.ge.s32 	%p2, %r2, %r32;
	or.pred  	%p3, %p1, %p2;
	@%p3 bra 	$L__BB2_16;
	mul.lo.s32 	%r3, %r31, %r2;
	max.s32 	%r4, %r1, 2;
	add.s32 	%r52, %r4, -2;
	add.s32 	%r36, %r31, -1;
	add.s32 	%r37, %r1, 2;
	min.s32 	%r6, %r36, %r37;
	setp.gt.s32 	%p4, %r52, %r6;
	mov.f32 	%f86, 0f00000000;
	@%p4 bra 	$L__BB2_15;
	sub.s32 	%r38, %r6, %r4;
	add.s32 	%r7, %r38, 3;
	add.s32 	%r39, %r38, 2;
	and.b32  	%r8, %r7, 15;
	setp.lt.u32 	%p5, %r39, 15;
	mov.f32 	%f86, 0f00000000;
	@%p5 bra 	$L__BB2_6;
	and.b32  	%r40, %r7, -16;
	neg.s32 	%r49, %r40;
	add.s64 	%rd2, %rd1, 32;
	add.s32 	%r41, %r4, %r3;
	add.s32 	%r48, %r41, -2;
	mov.f32 	%f86, 0f00000000;
	mov.u32 	%r50, %r4;
$L__BB2_4:
	.pragma "nounroll";
	mul.wide.s32 	%rd6, %r48, 4;
	add.s64 	%rd7, %rd2, %rd6;
	ld.global.f32 	%f18, [%rd7+-32];
	add.f32 	%f19, %f86, %f18;
	ld.global.f32 	%f20, [%rd7+-28];
	add.f32 	%f21, %f19, %f20;
	ld.global.f32 	%f22, [%rd7+-24];
	add.f32 	%f23, %f21, %f22;
	ld.global.f32 	%f24, [%rd7+-20];
	add.f32 	%f25, %f23, %f24;
	ld.global.f32 	%f26, [%rd7+-16];
	add.f32 	%f27, %f25, %f26;
	ld.global.f32 	%f28, [%rd7+-12];
	add.f32 	%f29, %f27, %f28;
	ld.global.f32 	%f30, [%rd7+-8];
	add.f32 	%f31, %f29, %f30;
	ld.global.f32 	%f32, [%rd7+-4];
	add.f32 	%f33, %f31, %f32;
	ld.global.f32 	%f34, [%rd7];
	add.f32 	%f35, %f33, %f34;
	ld.global.f32 	%f36, [%rd7+4];
	add.f32 	%f37, %f35, %f36;
	ld.global.f32 	%f38, [%rd7+8];
	add.f32 	%f39, %f37, %f38;
	ld.global.f32 	%f40, [%rd7+12];
	add.f32 	%f41, %f39, %f40;
	ld.global.f32 	%f42, [%rd7+16];
	add.f32 	%f43, %f41, %f42;
	ld.global.f32 	%f44, [%rd7+20];
	add.f32 	%f45, %f43, %f44;
	ld.global.f32 	%f46, [%rd7+24];
	add.f32 	%f47, %f45, %f46;
	ld.global.f32 	%f48, [%rd7+28];
	add.f32 	%f86, %f47, %f48;
	add.s32 	%r50, %r50, 16;
	add.s32 	%r49, %r49, 16;
	add.s32 	%r48, %r48, 16;
	setp.ne.s32 	%p6, %r49, 0;
	@%p6 bra 	$L__BB2_4;
	add.s32 	%r52, %r50, -2;
$L__BB2_6:
	setp.eq.s32 	%p7, %r8, 0;
	@%p7 bra 	$L__BB2_15;
	and.b32  	%r19, %r7, 7;
	setp.lt.u32 	%p8, %r8, 8;
	@%p8 bra 	$L__BB2_9;
	add.s32 	%r42, %r52, %r3;
	mul.wide.s32 	%rd8, %r42, 4;
	add.s64 	%rd9, %rd1, %rd8;
	ld.global.f32 	%f50, [%rd9];
	add.f32 	%f51, %f86, %f50;
	ld.global.f32 	%f52, [%rd9+4];
	add.f32 	%f53, %f51, %f52;
	ld.global.f32 	%f54, [%rd9+8];
	add.f32 	%f55, %f53, %f54;
	ld.global.f32 	%f56, [%rd9+12];
	add.f32 	%f57, %f55, %f56;
	ld.global.f32 	%f58, [%rd9+16];
	add.f32 	%f59, %f57, %f58;
	ld.global.f32 	%f60, [%rd9+20];
	add.f32 	%f61, %f59, %f60;
	ld.global.f32 	%f62, [%rd9+24];
	add.f32 	%f63, %f61, %f62;
	ld.global.f32 	%f64, [%rd9+28];
	add.f32 	%f86, %f63, %f64;
	add.s32 	%r52, %r52, 8;
$L__BB2_9:
	setp.eq.s32 	%p9, %r19, 0;
	@%p9 bra 	$L__BB2_15;
	and.b32  	%r22, %r7, 3;
	setp.lt.u32 	%p10, %r19, 4;
	@%p10 bra 	$L__BB2_12;
	add.s32 	%r43, %r52, %r3;
	mul.wide.s32 	%rd10, %r43, 4;
	add.s64 	%rd11, %rd1, %rd10;
	ld.global.f32 	%f66, [%rd11];
	add.f32 	%f67, %f86, %f66;
	ld.global.f32 	%f68, [%rd11+4];
	add.f32 	%f69, %f67, %f68;
	ld.global.f32 	%f70, [%rd11+8];
	add.f32 	%f71, %f69, %f70;
	ld.global.f32 	%f72, [%rd11+12];
	add.f32 	%f86, %f71, %f72;
	add.s32 	%r52, %r52, 4;
$L__BB2_12:
	setp.eq.s32 	%p11, %r22, 0;
	@%p11 bra 	$L__BB2_15;
	add.s32 	%r55, %r52, %r3;
	neg.s32 	%r54, %r22;
$L__BB2_14:
	.pragma "nounroll";
	mul.wide.s32 	%rd12, %r55, 4;
	add.s64 	%rd13, %rd1, %rd12;
	ld.global.f32 	%f73, [%rd13];
	add.f32 	%f86, %f86, %f73;
	add.s32 	%r55, %r55, 1;
	add.s32 	%r54, %r54, 1;
	setp.ne.s32 	%p12, %r54, 0;
	@%p12 bra 	$L__BB2_14;
$L__BB2_15:
	add.s32 	%r44, %r3, %r1;
	sub.s32 	%r45, %r6, %r4;
	add.s32 	%r46, %r45, 3;
	cvt.rn.f32.s32 	%f74, %r46;
	div.rn.f32 	%f75, %f86, %f74;
	mad.lo.s32 	%r47, %r32, %r31, %r44;
	mul.wide.s32 	%rd14, %r47, 4;
	add.s64 	%rd15, %rd1, %rd14;
	ld.global.f32 	%f76, [%rd15];
	mul.f32 	%f77, %f75, %f76;
	cvta.to.global.u64 	%rd16, %rd3;
	mul.wide.s32 	%rd17, %r44, 4;
	add.s64 	%rd18, %rd16, %rd17;
	st.global.f32 	[%rd18], %f75;
	cvta.to.global.u64 	%rd19, %rd4;
	add.s64 	%rd20, %rd19, %rd17;
	st.global.f32 	[%rd20], %f77;
$L__BB2_16:
	ret;

}
	// .globl	_Z22codecFrequencyAnalysisP6float2Pfif
.visible .entry _Z22codecFrequencyAnalysisP6float2Pfif(
	.param .u64 .ptr .align 1 _Z22codecFrequencyAnalysisP6float2Pfif_param_0,
	.param .u64 .ptr .align 1 _Z22codecFrequencyAnalysisP6float2Pfif_param_1,
	.param .u32 _Z22codecFrequencyAnalysisP6float2Pfif_param_2,
	.param .f32 _Z22codecFrequencyAnalysisP6float2Pfif_param_3
)
{
	.reg .pred 	%p<10>;
	.reg .b32 	%r<10>;
	.reg .b32 	%f<37>;
	.reg .b64 	%rd<9>;

	ld.param.u64 	%rd2, [_Z22codecFrequencyAnalysisP6float2Pfif_param_0];
	ld.param.u64 	%rd3, [_Z22codecFrequencyAnalysisP6float2Pfif_param_1];
	ld.param.u32 	%r2, [_Z22codecFrequencyAnalysisP6float2Pfif_param_2];
	ld.param.f32 	%f2, [_Z22codecFrequencyAnalysisP6float2Pfif_param_3];
	mov.u32 	%r3, %ctaid.x;
	mov.u32 	%r4, %ntid.x;
	mov.u32 	%r5, %tid.x;
	mad.lo.s32 	%r1, %r3, %r4, %r5;
	setp.ge.s32 	%p1, %r1, %r2;
	@%p1 bra 	$L__BB3_3;
	cvta.to.global.u64 	%rd4, %rd3;
	cvta.to.global.u64 	%rd5, %rd2;
	mul.wide.s32 	%rd6, %r1, 8;
	add.s64 	%rd7, %rd5, %rd6;
	ld.global.v2.f32 	{%f3, %f4}, [%rd7];
	mul.f32 	%f5, %f4, %f4;
	fma.rn.f32 	%f6, %f3, %f3, %f5;
	sqrt.rn.f32 	%f7, %f6;
	add.f32 	%f8, %f7, 0f2EDBE6FF;
	setp.lt.f32 	%p2, %f8, 0f00800000;
	mul.f32 	%f9, %f8, 0f4B000000;
	selp.f32 	%f10, %f9, %f8, %p2;
	selp.f32 	%f11, 0fC1B80000, 0f00000000, %p2;
	mov.b32 	%r6, %f10;
	add.s32 	%r7, %r6, -1059760811;
	and.b32  	%r8, %r7, -8388608;
	sub.s32 	%r9, %r6, %r8;
	mov.b32 	%f12, %r9;
	cvt.rn.f32.s32 	%f13, %r8;
	fma.rn.f32 	%f14, %f13, 0f34000000, %f11;
	add.f32 	%f15, %f12, 0fBF800000;
	fma.rn.f32 	%f16, %f15, 0fBE055027, 0f3E1039F6;
	fma.rn.f32 	%f17, %f16, %f15, 0fBDF8CDCC;
	fma.rn.f32 	%f18, %f17, %f15, 0f3E0F2955;
	fma.rn.f32 	%f19, %f18, %f15, 0fBE2AD8B9;
	fma.rn.f32 	%f20, %f19, %f15, 0f3E4CED0B;
	fma.rn.f32 	%f21, %f20, %f15, 0fBE7FFF22;
	fma.rn.f32 	%f22, %f21, %f15, 0f3EAAAA78;
	fma.rn.f32 	%f23, %f22, %f15, 0fBF000000;
	mul.f32 	%f24, %f15, %f23;
	fma.rn.f32 	%f25, %f24, %f15, %f15;
	fma.rn.f32 	%f26, %f14, 0f3F317218, %f25;
	setp.gt.u32 	%p3, %r6, 2139095039;
	fma.rn.f32 	%f27, %f10, 0f7F800000, 0f7F800000;
	selp.f32 	%f28, %f27, %f26, %p3;
	setp.eq.f32 	%p4, %f10, 0f00000000;
	mul.f32 	%f29, %f28, 0f3EDE5BD9;
	mul.f32 	%f30, %f29, 0f41A00000;
	selp.f32 	%f1, 0fFF800000, %f30, %p4;
	mul.wide.s32 	%rd8, %r1, 4;
	add.s64 	%rd1, %rd4, %rd8;
	st.global.f32 	[%rd1], %f1;
	cvt.rn.f32.s32 	%f31, %r1;
	mul.f32 	%f32, %f2, %f31;
	cvt.rn.f32.s32 	%f33, %r2;
	add.f32 	%f34, %f33, %f33;
	div.rn.f32 	%f35, %f32, %f34;
	setp.leu.f32 	%p5, %f1, 0fC1A00000;
	setp.leu.f32 	%p6, %f35, 0f42480000;
	or.pred  	%p7, %p6, %p5;
	setp.geu.f32 	%p8, %f35, 0f447A0000;
	or.pred  	%p9, %p8, %p7;
	@%p9 bra 	$L__BB3_3;
	add.f32 	%f36, %f1, 0f41200000;
	st.global.f32 	[%rd1], %f36;
$L__BB3_3:
	ret;

}


// ===== COMPILED SASS (sm_100) =====

	.target	sm_100

	.elftype	@"ET_EXEC"


//--------------------- .note.nv.tkinfo           --------------------------
	.section	.note.nv.tkinfo,"",@"SHT_NOTE"
	.sectionflags	@"SHF_NOTE_NV_TKINFO"
	.tkinfo
        /*0018*/ 	.word	0x00000002
        /*0030*/ 	.string	""
        /*0030*/ 	.string	"ptxas"
        /*0030*/ 	.string	"Cuda compilation tools, release 13.0, V13.0.88"
        /*0030*/ 	.string	"Build cuda_13.0.r13.0/compiler.36424714_0"
        /*0030*/ 	.string	"-arch sm_100 -m 64 "



//--------------------- .note.nv.cuinfo           --------------------------
	.section	.note.nv.cuinfo,"",@"SHT_NOTE"
	.sectionflags	@"SHF_NOTE_NV_CUINFO"
        /*0018*/ 	.short	0x0002
        /*001a*/ 	.short	0x0064
        /*001c*/ 	.short	0x0082
	.zero		2


//--------------------- .nv.info                  --------------------------
	.section	.nv.info,"",@"SHT_CUDA_INFO"
	.align	4


	//----- nvinfo : EIATTR_REGCOUNT
	.align		4
        /*0000*/ 	.byte	0x04, 0x2f
        /*0002*/ 	.short	(.L_1 - .L_0)
	.align		4
.L_0:
        /*0004*/ 	.word	index@(_Z15matrixMulKernelPfS_S_i)
        /*0008*/ 	.word	0x0000001e


	//----- nvinfo : EIATTR_FRAME_SIZE
	.align		4
.L_1:
        /*000c*/ 	.byte	0x04, 0x11
        /*000e*/ 	.short	(.L_3 - .L_2)
	.align		4
.L_2:
        /*0010*/ 	.word	index@(_Z15matrixMulKernelPfS_S_i)
        /*0014*/ 	.word	0x00000000


	//----- nvinfo : EIATTR_REGCOUNT
	.align		4
.L_3:
        /*0018*/ 	.byte	0x04, 0x2f
        /*001a*/ 	.short	(.L_5 - .L_4)
	.align		4
.L_4:
        /*001c*/ 	.word	index@(_Z15matrixMulSharedPfS_S_i)
        /*0020*/ 	.word	0x00000020


	//----- nvinfo : EIATTR_FRAME_SIZE
	.align		4
.L_5:
        /*0024*/ 	.byte	0x04, 0x11
        /*0026*/ 	.short	(.L_7 - .L_6)
	.align		4
.L_6:
        /*0028*/ 	.word	index@(_Z15matrixMulSharedPfS_S_i)
        /*002c*/ 	.word	0x00000000


	//----- nvinfo : EIATTR_REGCOUNT
	.align		4
.L_7:
        /*0030*/ 	.byte	0x04, 0x2f
        /*0032*/ 	.short	(.L_9 - .L_8)
	.align		4
.L_8:
        /*0034*/ 	.word	index@(_Z20processEnergySignalsPfS_S_ii)
        /*0038*/ 	.word	0x0000001f


	//----- nvinfo : EIATTR_FRAME_SIZE
	.align		4
.L_9:
        /*003c*/ 	.byte	0x04, 0x11
        /*003e*/ 	.short	(.L_11 - .L_10)
	.align		4
.L_10:
        /*0040*/ 	.word	index@($__internal_2_$__cuda_sm3x_div_rn_noftz_f32_slowpath)
        /*0044*/ 	.word	0x00000000


	//----- nvinfo : EIATTR_FRAME_SIZE
	.align		4
.L_11:
        /*0048*/ 	.byte	0x04, 0x11
        /*004a*/ 	.short	(.L_13 - .L_12)
	.align		4
.L_12:
        /*004c*/ 	.word	index@(_Z20processEnergySignalsPfS_S_ii)
        /*0050*/ 	.word	0x00000000


	//----- nvinfo : EIATTR_REGCOUNT
	.align		4
.L_13:
        /*0054*/ 	.byte	0x04, 0x2f
        /*0056*/ 	.short	(.L_15 - .L_14)
	.align		4
.L_14:
        /*0058*/ 	.word	index@(_Z22codecFrequencyAnalysisP6float2Pfif)
        /*005c*/ 	.word	0x00000012


	//----- nvinfo : EIATTR_FRAME_SIZE
	.align		4
.L_15:
        /*0060*/ 	.byte	0x04, 0x11
        /*0062*/ 	.short	(.L_17 - .L_16)
	.align		4
.L_16:
        /*0064*/ 	.word	index@($__internal_1_$__cuda_sm3x_div_rn_noftz_f32_slowpath)
        /*0068*/ 	.word	0x00000000


	//----- nvinfo : EIATTR_FRAME_SIZE
	.align		4
.L_17:
        /*006c*/ 	.byte	0x04, 0x11
        /*006e*/ 	.short	(.L_19 - .L_18)
	.align		4
.L_18:
        /*0070*/ 	.word	index@($__internal_0_$__cuda_sm20_sqrt_rn_f32_slowpath)
        /*0074*/ 	.word	0x00000000


	//----- nvinfo : EIATTR_FRAME_SIZE
	.align		4
.L_19:
        /*0078*/ 	.byte	0x04, 0x11
        /*007a*/ 	.short	(.L_21 - .L_20)
	.align		4
.L_20:
        /*007c*/ 	.word	index@(_Z22codecFrequencyAnalysisP6float2Pfif)
        /*0080*/ 	.word	0x00000000


	//----- nvinfo : EIATTR_MIN_STACK_SIZE
	.align		4
.L_21:
        /*0084*/ 	.byte	0x04, 0x12
        /*0086*/ 	.short	(.L_23 - .L_22)
	.align		4
.L_22:
        /*0088*/ 	.word	index@(_Z22codecFrequencyAnalysisP6float2Pfif)
        /*008c*/ 	.word	0x00000000


	//----- nvinfo : EIATTR_MIN_STACK_SIZE
	.align		4
.L_23:
        /*0090*/ 	.byte	0x04, 0x12
        /*0092*/ 	.short	(.L_25 - .L_24)
	.align		4
.L_24:
        /*0094*/ 	.word	index@(_Z20processEnergySignalsPfS_S_ii)
        /*0098*/ 	.word	0x00000000


	//----- nvinfo : EIATTR_MIN_STACK_SIZE
	.align		4
.L_25:
        /*009c*/ 	.byte	0x04, 0x12
        /*009e*/ 	.short	(.L_27 - .L_26)
	.align		4
.L_26:
        /*00a0*/ 	.word	index@(_Z15matrixMulSharedPfS_S_i)
        /*00a4*/ 	.word	0x00000000


	//----- nvinfo : EIATTR_MIN_STACK_SIZE
	.align		4
.L_27:
        /*00a8*/ 	.byte	0x04, 0x12
        /*00aa*/ 	.short	(.L_29 - .L_28)
	.align		4
.L_28:
        /*00ac*/ 	.word	index@(_Z15matrixMulKernelPfS_S_i)
        /*00b0*/ 	.word	0x00000000
.L_29:


//--------------------- .nv.compat                --------------------------
	.section	.nv.compat,"",@"SHT_CUDA_COMPAT_INFO"
	.align	4
        /*0000*/ 	.byte	0x02, 0x09, 0x00, 0x00, 0x02, 0x02, 0x01, 0x00, 0x02, 0x05, 0x05, 0x00, 0x03, 0x07, 0x01, 0x01
        /*0010*/ 	.byte	0x02, 0x03, 0x00, 0x00, 0x02, 0x06, 0x01, 0x00, 0x04, 0x0b, 0x08, 0x00, 0x01, 0x00, 0x00, 0x00
        /*0020*/ 	.byte	0x00, 0x00, 0x00, 0x00


//--------------------- .nv.info._Z22codecFrequencyAnalysisP6float2Pfif --------------------------
	.section	.nv.info._Z22codecFrequencyAnalysisP6float2Pfif,"",@"SHT_CUDA_INFO"
	.sectionflags	@""
	.align	4


	//----- nvinfo : EIATTR_CUDA_API_VERSION
	.align		4
        /*0000*/ 	.byte	0x04, 0x37
        /*0002*/ 	.short	(.L_31 - .L_30)
.L_30:
        /*0004*/ 	.word	0x00000082


	//----- nvinfo : EIATTR_KPARAM_INFO
	.align		4
.L_31:
        /*0008*/ 	.byte	0x04, 0x17
        /*000a*/ 	.short	(.L_33 - .L_32)
.L_32:
        /*000c*/ 	.word	0x00000000
        /*0010*/ 	.short	0x0003
        /*0012*/ 	.short	0x0014
        /*0014*/ 	.byte	0x00, 0xf0, 0x11, 0x00


	//----- nvinfo : EIATTR_KPARAM_INFO
	.align		4
.L_33:
        /*0018*/ 	.byte	0x04, 0x17
        /*001a*/ 	.short	(.L_35 - .L_34)
.L_34:
        /*001c*/ 	.word	0x00000000
        /*0020*/ 	.short	0x0002
        /*0022*/ 	.short	0x0010
        /*0024*/ 	.byte	0x00, 0xf0, 0x11, 0x00


	//----- nvinfo : EIATTR_KPARAM_INFO
	.align		4
.L_35:
        /*0028*/ 	.byte	0x04, 0x17
        /*002a*/ 	.short	(.L_37 - .L_36)
.L_36:
        /*002c*/ 	.word	0x00000000
        /*0030*/ 	.short	0x0001
        /*0032*/ 	.short	0x0008
        /*0034*/ 	.byte	0x00, 0xf5, 0x21, 0x00


	//----- nvinfo : EIATTR_KPARAM_INFO
	.align		4
.L_37:
        /*0038*/ 	.byte	0x04, 0x17
        /*003a*/ 	.short	(.L_39 - .L_38)
.L_38:
        /*003c*/ 	.word	0x00000000
        /*0040*/ 	.short	0x0000
        /*0042*/ 	.short	0x0000
        /*0044*/ 	.byte	0x00, 0xf5, 0x21, 0x00


	//----- nvinfo : EIATTR_SPARSE_MMA_MASK
	.align		4
.L_39:
        /*0048*/ 	.byte	0x03, 0x50
        /*004a*/ 	.short	0x0000


	//----- nvinfo : EIATTR_MAXREG_COUNT
	.align		4
        /*004c*/ 	.byte	0x03, 0x1b
        /*004e*/ 	.short	0x00ff


	//----- nvinfo : EIATTR_MERCURY_ISA_VERSION
	.align		4
        /*0050*/ 	.byte	0x03, 0x5f
        /*0052*/ 	.short	0x0101


	//----- nvinfo : EIATTR_VRC_CTA_INIT_COUNT
	.align		4
        /*0054*/ 	.byte	0x02, 0x4a
	.zero		1
	.zero		1


	//----- nvinfo : EIATTR_EXIT_INSTR_OFFSETS
	.align		4
        /*0058*/ 	.byte	0x04, 0x1c
        /*005a*/ 	.short	(.L_41 - .L_40)


	//   ....[0]....
.L_40:
        /*005c*/ 	.word	0x00000070


	//   ....[1]....
        /*0060*/ 	.word	0x00000510


	//   ....[2]....
        /*0064*/ 	.word	0x00000540


	//----- nvinfo : EIATTR_CRS_STACK_SIZE
	.align		4
.L_41:
        /*0068*/ 	.byte	0x04, 0x1e
        /*006a*/ 	.short	(.L_43 - .L_42)
.L_42:
        /*006c*/ 	.word	0x00000000


	//----- nvinfo : EIATTR_CBANK_PARAM_SIZE
	.align		4
.L_43:
        /*0070*/ 	.byte	0x03, 0x19
        /*0072*/ 	.short	0x0018


	//----- nvinfo : EIATTR_PARAM_CBANK
	.align		4
        /*0074*/ 	.byte	0x04, 0x0a
        /*0076*/ 	.short	(.L_45 - .L_44)
	.align		4
.L_44:
        /*0078*/ 	.word	index@(.nv.constant0._Z22codecFrequencyAnalysisP6float2Pfif)
        /*007c*/ 	.short	0x0380
        /*007e*/ 	.short	0x0018


	//----- nvinfo : EIATTR_SW_WAR
	.align		4
.L_45:
        /*0080*/ 	.byte	0x04, 0x36
        /*0082*/ 	.short	(.L_47 - .L_46)
.L_46:
        /*0084*/ 	.word	0x00000008
.L_47:


//--------------------- .nv.info._Z20processEnergySignalsPfS_S_ii --------------------------
	.section	.nv.info._Z20processEnergySignalsPfS_S_ii,"",@"SHT_CUDA_INFO"
	.sectionflags	@""
	.align	4


	//----- nvinfo : EIATTR_CUDA_API_VERSION
	.align		4
        /*0000*/ 	.byte	0x04, 0x37
        /*0002*/ 	.short	(.L_49 - .L_48)
.L_48:
        /*0004*/ 	.word	0x00000082


	//----- nvinfo : EIATTR_KPARAM_INFO
	.align		4
.L_49:
        /*0008*/ 	.byte	0x04, 0x17
        /*000a*/ 	.short	(.L_51 - .L_50)
.L_50:
        /*000c*/ 	.word	0x00000000
        /*0010*/ 	.short	0x0004
        /*0012*/ 	.short	0x001c
        /*0014*/ 	.byte	0x00, 0xf0, 0x11, 0x00


	//----- nvinfo : EIATTR_KPARAM_INFO
	.align		4
.L_51:
        /*0018*/ 	.byte	0x04, 0x17
        /*001a*/ 	.short	(.L_53 - .L_52)
.L_52:
        /*001c*/ 	.word	0x00000000
        /*0020*/ 	.short	0x0003
        /*0022*/ 	.short	0x0018
        /*0024*/ 	.byte	0x00, 0xf0, 0x11, 0x00


	//----- nvinfo : EIATTR_KPARAM_INFO
	.align		4
.L_53:
        /*0028*/ 	.byte	0x04, 0x17
        /*002a*/ 	.short	(.L_55 - .L_54)
.L_54:
        /*002c*/ 	.word	0x00000000
        /*0030*/ 	.short	0x0002
        /*0032*/ 	.short	0x0010
        /*0034*/ 	.byte	0x00, 0xf5, 0x21, 0x00


	//----- nvinfo : EIATTR_KPARAM_INFO
	.align		4
.L_55:
        /*0038*/ 	.byte	0x04, 0x17
        /*003a*/ 	.short	(.L_57 - .L_56)
.L_56:
        /*003c*/ 	.word	0x00000000
        /*0040*/ 	.short	0x0001
        /*0042*/ 	.short	0x0008
        /*0044*/ 	.byte	0x00, 0xf5, 0x21, 0x00


	//----- nvinfo : EIATTR_KPARAM_INFO
	.align		4
.L_57:
        /*0048*/ 	.byte	0x04, 0x17
        /*004a*/ 	.short	(.L_59 - .L_58)
.L_58:
        /*004c*/ 	.word	0x00000000
        /*0050*/ 	.short	0x0000
        /*0052*/ 	.short	0x0000
        /*0054*/ 	.byte	0x00, 0xf5, 0x21, 0x00


	//----- nvinfo : EIATTR_SPARSE_MMA_MASK
	.align		4
.L_59:
        /*0058*/ 	.byte	0x03, 0x50
        /*005a*/ 	.short	0x0000


	//----- nvinfo : EIATTR_MAXREG_COUNT
	.align		4
        /*005c*/ 	.byte	0x03, 0x1b
        /*005e*/ 	.short	0x00ff


	//----- nvinfo : EIATTR_MERCURY_ISA_VERSION
	.align		4
        /*0060*/ 	.byte	0x03, 0x5f
        /*0062*/ 	.short	0x0101


	//----- nvinfo : EIATTR_VRC_CTA_INIT_COUNT
	.align		4
        /*0064*/ 	.byte	0x02, 0x4a
	.zero		1
	.zero		1


	//----- nvinfo : EIATTR_EXIT_INSTR_OFFSETS
	.align		4
        /*0068*/ 	.byte	0x04, 0x1c
        /*006a*/ 	.short	(.L_61 - .L_60)


	//   ....[0]....
.L_60:
        /*006c*/ 	.word	0x00000090


	//   ....[1]....
        /*0070*/ 	.word	0x00000a60


	//----- nvinfo : EIATTR_CRS_STACK_SIZE
	.align		4
.L_61:
        /*0074*/ 	.byte	0x04, 0x1e
        /*0076*/ 	.short	(.L_63 - .L_62)
.L_62:
        /*0078*/ 	.word	0x00000000


	//----- nvinfo : EIATTR_CBANK_PARAM_SIZE
	.align		4
.L_63:
        /*007c*/ 	.byte	0x03, 0x19
        /*007e*/ 	.short	0x0020


	//----- nvinfo : EIATTR_PARAM_CBANK
	.align		4
        /*0080*/ 	.byte	0x04, 0x0a
        /*0082*/ 	.short	(.L_65 - .L_64)
	.align		4
.L_64:
        /*0084*/ 	.word	index@(.nv.constant0._Z20processEnergySignalsPfS_S_ii)
        /*0088*/ 	.short	0x0380
        /*008a*/ 	.short	0x0020


	//----- nvinfo : EIATTR_SW_WAR
	.align		4
.L_65:
        /*008c*/ 	.byte	0x04, 0x36
        /*008e*/ 	.short	(.L_67 - .L_66)
.L_66:
        /*0090*/ 	.word	0x00000008
.L_67:


//--------------------- .nv.info._Z15matrixMulSharedPfS_S_i --------------------------
	.section	.nv.info._Z15matrixMulSharedPfS_S_i,"",@"SHT_CUDA_INFO"
	.sectionflags	@""
	.align	4


	//----- nvinfo : EIATTR_CUDA_API_VERSION
	.align		4
        /*0000*/ 	.byte	0x04, 0x37
        /*0002*/ 	.short	(.L_69 - .L_68)
.L_68:
        /*0004*/ 	.word	0x00000082


	//----- nvinfo : EIATTR_KPARAM_INFO
	.align		4
.L_69:
        /*0008*/ 	.byte	0x04, 0x17
        /*000a*/ 	.short	(.L_71 - .L_70)
.L_70:
        /*000c*/ 	.word	0x00000000
        /*0010*/ 	.short	0x0003
        /*0012*/ 	.short	0x0018
        /*0014*/ 	.byte	0x00, 0xf0, 0x11, 0x00


	//----- nvinfo : EIATTR_KPARAM_INFO
	.align		4
.L_71:
        /*0018*/ 	.byte	0x04, 0x17
        /*001a*/ 	.short	(.L_73 - .L_72)
.L_72:
        /*001c*/ 	.word	0x00000000
        /*0020*/ 	.short	0x0002
        /*0022*/ 	.short	0x0010
        /*0024*/ 	.byte	0x00, 0xf5, 0x21, 0x00


	//----- nvinfo : EIATTR_KPARAM_INFO
	.align		4
.L_73:
        /*0028*/ 	.byte	0x04, 0x17
        /*002a*/ 	.short	(.L_75 - .L_74)
.L_74:
        /*002c*/ 	.word	0x00000000
        /*0030*/ 	.short	0x0001
        /*0032*/ 	.short	0x0008
        /*0034*/ 	.byte	0x00, 0xf5, 0x21, 0x00


	//----- nvinfo : EIATTR_KPARAM_INFO
	.align		4
.L_75:
        /*0038*/ 	.byte	0x04, 0x17
        /*003a*/ 	.short	(.L_77 - .L_76)
.L_76:
        /*003c*/ 	.word	0x00000000
        /*0040*/ 	.short	0x0000
        /*0042*/ 	.short	0x0000
        /*0044*/ 	.byte	0x00, 0xf5, 0x21, 0x00


	//----- nvinfo : EIATTR_SPARSE_MMA_MASK
	.align		4
.L_77:
        /*0048*/ 	.byte	0x03, 0x50
        /*004a*/ 	.short	0x0000


	//----- nvinfo : EIATTR_MAXREG_COUNT
	.align		4
        /*004c*/ 	.byte	0x03, 0x1b
        /*004e*/ 	.short	0x00ff


	//----- nvinfo : EIATTR_NUM_BARRIERS
	.align		4
        /*0050*/ 	.byte	0x02, 0x4c
        /*0052*/ 	.byte	0x01
	.zero		1


	//----- nvinfo : EIATTR_MERCURY_ISA_VERSION
	.align		4
        /*0054*/ 	.byte	0x03, 0x5f
        /*0056*/ 	.short	0x0101


	//----- nvinfo : EIATTR_VRC_CTA_INIT_COUNT
	.align		4
        /*0058*/ 	.byte	0x02, 0x4a
	.zero		1
	.zero		1


	//----- nvinfo : EIATTR_EXIT_INSTR_OFFSETS
	.align		4
        /*005c*/ 	.byte	0x04, 0x1c
        /*005e*/ 	.short	(.L_79 - .L_78)


	//   ....[0]....
.L_78:
        /*0060*/ 	.word	0x000005c0


	//   ....[1]....
        /*0064*/ 	.word	0x00000610


	//----- nvinfo : EIATTR_CBANK_PARAM_SIZE
	.align		4
.L_79:
        /*0068*/ 	.byte	0x03, 0x19
        /*006a*/ 	.short	0x001c


	//----- nvinfo : EIATTR_PARAM_CBANK
	.align		4
        /*006c*/ 	.byte	0x04, 0x0a
        /*006e*/ 	.short	(.L_81 - .L_80)
	.align		4
.L_80:
        /*0070*/ 	.word	index@(.nv.constant0._Z15matrixMulSharedPfS_S_i)
        /*0074*/ 	.short	0x0380
        /*0076*/ 	.short	0x001c


	//----- nvinfo : EIATTR_SW_WAR
	.align		4
.L_81:
        /*0078*/ 	.byte	0x04, 0x36
        /*007a*/ 	.short	(.L_83 - .L_82)
.L_82:
        /*007c*/ 	.word	0x00000008
.L_83:


//--------------------- .nv.info._Z15matrixMulKernelPfS_S_i --------------------------
	.section	.nv.info._Z15matrixMulKernelPfS_S_i,"",@"SHT_CUDA_INFO"
	.sectionflags	@""
	.align	4


	//----- nvinfo : EIATTR_CUDA_API_VERSION
	.align		4
        /*0000*/ 	.byte	0x04, 0x37
        /*0002*/ 	.short	(.L_85 - .L_84)
.L_84:
        /*0004*/ 	.word	0x00000082


	//----- nvinfo : EIATTR_KPARAM_INFO
	.align		4
.L_85:
        /*0008*/ 	.byte	0x04, 0x17
        /*000a*/ 	.short	(.L_87 - .L_86)
.L_86:
        /*000c*/ 	.word	0x00000000
        /*0010*/ 	.short	0x0003
        /*0012*/ 	.short	0x0018
        /*0014*/ 	.byte	0x00, 0xf0, 0x11, 0x00


	//----- nvinfo : EIATTR_KPARAM_INFO
	.align		4
.L_87:
        /*0018*/ 	.byte	0x04, 0x17
        /*001a*/ 	.short	(.L_89 - .L_88)
.L_88:
        /*001c*/ 	.word	0x00000000
        /*0020*/ 	.short	0x0002
        /*0022*/ 	.short	0x0010
        /*0024*/ 	.byte	0x00, 0xf5, 0x21, 0x00


	//----- nvinfo : EIATTR_KPARAM_INFO
	.align		4
.L_89:
        /*0028*/ 	.byte	0x04, 0x17
        /*002a*/ 	.short	(.L_91 - .L_90)
.L_90:
        /*002c*/ 	.word	0x00000000
        /*0030*/ 	.short	0x0001
        /*0032*/ 	.short	0x0008
        /*0034*/ 	.byte	0x00, 0xf5, 0x21, 0x00


	//----- nvinfo : EIATTR_KPARAM_INFO
	.align		4
.L_91:
        /*0038*/ 	.byte	0x04, 0x17
        /*003a*/ 	.short	(.L_93 - .L_92)
.L_92:
        /*003c*/ 	.word	0x00000000
        /*0040*/ 	.short	0x0000
        /*0042*/ 	.short	0x0000
        /*0044*/ 	.byte	0x00, 0xf5, 0x21, 0x00


	//----- nvinfo : EIATTR_SPARSE_MMA_MASK
	.align		4
.L_93:
        /*0048*/ 	.byte	0x03, 0x50
        /*004a*/ 	.short	0x0000


	//----- nvinfo : EIATTR_MAXREG_COUNT
	.align		4
        /*004c*/ 	.byte	0x03, 0x1b
        /*004e*/ 	.short	0x00ff


	//----- nvinfo : EIATTR_MERCURY_ISA_VERSION
	.align		4
        /*0050*/ 	.byte	0x03, 0x5f
        /*0052*/ 	.short	0x0101


	//----- nvinfo : EIATTR_VRC_CTA_INIT_COUNT
	.align		4
        /*0054*/ 	.byte	0x02, 0x4a
	.zero		1
	.zero		1


	//----- nvinfo : EIATTR_EXIT_INSTR_OFFSETS
	.align		4
        /*0058*/ 	.byte	0x04, 0x1c
        /*005a*/ 	.short	(.L_95 - .L_94)


	//   ....[0]....
.L_94:
        /*005c*/ 	.word	0x000000c0


	//   ....[1]....
        /*0060*/ 	.word	0x00000a90


	//----- nvinfo : EIATTR_CBANK_PARAM_SIZE
	.align		4
.L_95:
        /*0064*/ 	.byte	0x03, 0x19
        /*0066*/ 	.short	0x001c


	//----- nvinfo : EIATTR_PARAM_CBANK
	.align		4
        /*0068*/ 	.byte	0x04, 0x0a
        /*006a*/ 	.short	(.L_97 - .L_96)
	.align		4
.L_96:
        /*006c*/ 	.word	index@(.nv.constant0._Z15matrixMulKernelPfS_S_i)
        /*0070*/ 	.short	0x0380
        /*0072*/ 	.short	0x001c


	//----- nvinfo : EIATTR_SW_WAR
	.align		4
.L_97:
        /*0074*/ 	.byte	0x04, 0x36
        /*0076*/ 	.short	(.L_99 - .L_98)
.L_98:
        /*0078*/ 	.word	0x00000008
.L_99:


//--------------------- .nv.callgraph             --------------------------
	.section	.nv.callgraph,"",@"SHT_CUDA_CALLGRAPH"
	.align	4
	.sectionentsize	8
	.align		4
        /*0000*/ 	.word	0x00000000
	.align		4
        /*0004*/ 	.word	0xffffffff
	.align		4
        /*0008*/ 	.word	0x00000000
	.align		4
        /*000c*/ 	.word	0xfffffffe
	.align		4
        /*0010*/ 	.word	0x00000000
	.align		4
        /*0014*/ 	.word	0xfffffffd
	.align		4
        /*0018*/ 	.word	0x00000000
	.align		4
        /*001c*/ 	.word	0xfffffffc


//--------------------- .text._Z22codecFrequencyAnalysisP6float2Pfif --------------------------
	.section	.text._Z22codecFrequencyAnalysisP6float2Pfif,"ax",@progbits
	.align	128
        .global         _Z22codecFrequencyAnalysisP6float2Pfif
        .type           _Z22codecFrequencyAnalysisP6float2Pfif,@function
        .size           _Z22codecFrequencyAnalysisP6float2Pfif,(.L_x_52 - _Z22codecFrequencyAnalysisP6float2Pfif)
        .other          _Z22codecFrequencyAnalysisP6float2Pfif,@"STO_CUDA_ENTRY STV_DEFAULT"
_Z22codecFrequencyAnalysisP6float2Pfif:
.text._Z22codecFrequencyAnalysisP6float2Pfif:
[----:B------:R-:W-:Y:S01]  /*0000*/  LDC R1, c[0x0][0x37c] ;  /* 0x0000df00ff017b82 */ /* 0x000fe20000000800 */
[----:B------:R-:W0:Y:S07]  /*0010*/  S2R R3, SR_TID.X ;  /* 0x0000000000037919 */ /* 0x000e2e0000002100 */
[----:B------:R-:W0:Y:S01]  /*0020*/  S2UR UR4, SR_CTAID.X ;  /* 0x00000000000479c3 */ /* 0x000e220000002500 */
[----:B------:R-:W1:Y:S07]  /*0030*/  LDCU UR5, c[0x0][0x390] ;  /* 0x00007200ff0577ac */ /* 0x000e6e0008000800 */
[----:B------:R-:W0:Y:S02]  /*0040*/  LDC R2, c[0x0][0x360] ;  /* 0x0000d800ff027b82 */ /* 0x000e240000000800 */
[----:B0-----:R-:W-:-:S05]  /*0050*/  IMAD R2, R2, UR4, R3 ;  /* 0x0000000402027c24 */ /* 0x001fca000f8e0203 */
[----:B-1----:R-:W-:-:S13]  /*0060*/  ISETP.GE.AND P0, PT, R2, UR5, PT ;  /* 0x0000000502007c0c */ /* 0x002fda000bf06270 */
[----:B------:R-:W-:Y:S05]  /*0070*/  @P0 EXIT ;  /* 0x000000000000094d */ /* 0x000fea0003800000 */
[----:B------:R-:W0:Y:S01]  /*0080*/  LDC.64 R4, c[0x0][0x380] ;  /* 0x0000e000ff047b82 */ /* 0x000e220000000a00 */
[----:B------:R-:W1:Y:S01]  /*0090*/  LDCU.64 UR4, c[0x0][0x358] ;  /* 0x00006b00ff0477ac */ /* 0x000e620008000a00 */
[----:B0-----:R-:W-:-:S06]  /*00a0*/  IMAD.WIDE R4, R2, 0x8, R4 ;  /* 0x0000000802047825 */ /* 0x001fcc00078e0204 */
[----:B-1----:R-:W2:Y:S01]  /*00b0*/  LDG.E.64 R4, desc[UR4][R4.64] ;  /* 0x0000000404047981 */ /* 0x002ea2000c1e1b00 */
[----:B------:R-:W-:Y:S01]  /*00c0*/  BSSY.RECONVERGENT B0, `(.L_x_0) ;  /* 0x000000f000007945 */ /* 0x000fe20003800200 */
[----:B--2---:R-:W-:-:S04]  /*00d0*/  FMUL R3, R5, R5 ;  /* 0x0000000505037220 */ /* 0x004fc80000400000 */
[----:B------:R-:W-:-:S04]  /*00e0*/  FFMA R0, R4, R4, R3 ;  /* 0x0000000404007223 */ /* 0x000fc80000000003 */
[----:B------:R-:W-:Y:S01]  /*00f0*/  VIADD R6, R0, 0xf3000000 ;  /* 0xf300000000067836 */ /* 0x000fe20000000000 */
[----:B------:R0:W1:Y:S04]  /*0100*/  MUFU.RSQ R3, R0 ;  /* 0x0000000000037308 */ /* 0x0000680000001400 */
[----:B------:R-:W-:-:S13]  /*0110*/  ISETP.GT.U32.AND P0, PT, R6, 0x727fffff, PT ;  /* 0x727fffff0600780c */ /* 0x000fda0003f04070 */
[----:B01----:R-:W-:Y:S05]  /*0120*/  @!P0 BRA `(.L_x_1) ;  /* 0x0000000000108947 */ /* 0x003fea0003800000 */
[----:B------:R-:W-:-:S07]  /*0130*/  MOV R8, 0x150 ;  /* 0x0000015000087802 */ /* 0x000fce0000000f00 */
[----:B------:R-:W-:Y:S05]  /*0140*/  CALL.REL.NOINC `($__internal_0_$__cuda_sm20_sqrt_rn_f32_slowpath) ;  /* 0x0000000400007944 */ /* 0x000fea0003c00000 */
[----:B------:R-:W-:Y:S01]  /*0150*/  IMAD.MOV.U32 R0, RZ, RZ, R3 ;  /* 0x000000ffff007224 */ /* 0x000fe200078e0003 */
[----:B------:R-:W-:Y:S06]  /*0160*/  BRA `(.L_x_2) ;  /* 0x0000000000107947 */ /* 0x000fec0003800000 */
.L_x_1:
[----:B------:R-:W-:Y:S01]  /*0170*/  FMUL.FTZ R5, R0, R3 ;  /* 0x0000000300057220 */ /* 0x000fe20000410000 */
[----:B------:R-:W-:-:S03]  /*0180*/  FMUL.FTZ R3, R3, 0.5 ;  /* 0x3f00000003037820 */ /* 0x000fc60000410000 */
[----:B------:R-:W-:-:S04]  /*0190*/  FFMA R0, -R5, R5, R0 ;  /* 0x0000000505007223 */ /* 0x000fc80000000100 */
[----:B------:R-:W-:-:S07]  /*01a0*/  FFMA R0, R0, R3, R5 ;  /* 0x0000000300007223 */ /* 0x000fce0000000005 */
.L_x_2:
[----:B------:R-:W-:Y:S05]  /*01b0*/  BSYNC.RECONVERGENT B0 ;  /* 0x0000000000007941 */ /* 0x000fea0003800200 */
.L_x_0:
[----:B------:R-:W-:Y:S01]  /*01c0*/  FADD R0, R0, 1.00000001335143196e-10 ;  /* 0x2edbe6ff00007421 */ /* 0x000fe20000000000 */
[----:B------:R-:W-:Y:S01]  /*01d0*/  IMAD.MOV.U32 R5, RZ, RZ, 0x3e055027 ;  /* 0x3e055027ff057424 */ /* 0x000fe200078e00ff */
[----:B------:R-:W0:Y:S01]  /*01e0*/  LDCU.64 UR6, c[0x0][0x390] ;  /* 0x00007200ff0677ac */ /* 0x000e220008000a00 */
[----:B------:R-:W-:Y:S02]  /*01f0*/  BSSY.RECONVERGENT B0, `(.L_x_3) ;  /* 0x000002e000007945 */ /* 0x000fe40003800200 */
[----:B------:R-:W-:-:S13]  /*0200*/  FSETP.GEU.AND P0, PT, R0, 1.175494350822287508e-38, PT ;  /* 0x008000000000780b */ /* 0x000fda0003f0e000 */
[----:B------:R-:W-:-:S05]  /*0210*/  @!P0 FMUL R0, R0, 8388608 ;  /* 0x4b00000000008820 */ /* 0x000fca0000400000 */
[----:B------:R-:W-:-:S04]  /*0220*/  IADD3 R3, PT, PT, R0, -0x3f2aaaab, RZ ;  /* 0xc0d5555500037810 */ /* 0x000fc80007ffe0ff */
[----:B------:R-:W-:-:S04]  /*0230*/  LOP3.LUT R7, R3, 0xff800000, RZ, 0xc0, !PT ;  /* 0xff80000003077812 */ /* 0x000fc800078ec0ff */
[----:B------:R-:W-:Y:S01]  /*0240*/  I2FP.F32.S32 R6, R7 ;  /* 0x0000000700067245 */ /* 0x000fe20000201400 */
[----:B------:R-:W-:Y:S01]  /*0250*/  IMAD.IADD R3, R0, 0x1, -R7 ;  /* 0x0000000100037824 */ /* 0x000fe200078e0a07 */
[----:B------:R-:W-:-:S03]  /*0260*/  MOV R7, 0x7f800000 ;  /* 0x7f80000000077802 */ /* 0x000fc60000000f00 */
[----:B------:R-:W-:-:S04]  /*0270*/  FADD R8, R3, -1 ;  /* 0xbf80000003087421 */ /* 0x000fc80000000000 */
[C---:B------:R-:W-:Y:S02]  /*0280*/  FFMA R3, R8.reuse, -R5, 0.14084610342979431152 ;  /* 0x3e1039f608037423 */ /* 0x040fe40000000805 */
[----:B------:R-:W1:Y:S02]  /*0290*/  LDC.64 R4, c[0x0][0x388] ;  /* 0x0000e200ff047b82 */ /* 0x000e640000000a00 */
[----:B------:R-:W-:-:S04]  /*02a0*/  FFMA R3, R8, R3, -0.12148627638816833496 ;  /* 0xbdf8cdcc08037423 */ /* 0x000fc80000000003 */
[----:B------:R-:W-:-:S04]  /*02b0*/  FFMA R3, R8, R3, 0.13980610668659210205 ;  /* 0x3e0f295508037423 */ /* 0x000fc80000000003 */
[----:B------:R-:W-:-:S04]  /*02c0*/  FFMA R3, R8, R3, -0.16684235632419586182 ;  /* 0xbe2ad8b908037423 */ /* 0x000fc80000000003 */
[----:B------:R-:W-:-:S04]  /*02d0*/  FFMA R3, R8, R3, 0.20012299716472625732 ;  /* 0x3e4ced0b08037423 */ /* 0x000fc80000000003 */
[----:B------:R-:W-:-:S04]  /*02e0*/  FFMA R3, R8, R3, -0.24999669194221496582 ;  /* 0xbe7fff2208037423 */ /* 0x000fc80000000003 */
[----:B------:R-:W-:Y:S01]  /*02f0*/  FFMA R3, R8, R3, 0.33333182334899902344 ;  /* 0x3eaaaa7808037423 */ /* 0x000fe20000000003 */
[----:B-1----:R-:W-:-:S04]  /*0300*/  IMAD.WIDE R4, R2, 0x4, R4 ;  /* 0x0000000402047825 */ /* 0x002fc800078e0204 */
[----:B------:R-:W-:Y:S01]  /*0310*/  FFMA R9, R8, R3, -0.5 ;  /* 0xbf00000008097423 */ /* 0x000fe20000000003 */
[----:B------:R-:W-:Y:S02]  /*0320*/  FSEL R3, RZ, -23, P0 ;  /* 0xc1b80000ff037808 */ /* 0x000fe40000000000 */
[----:B------:R-:W-:Y:S01]  /*0330*/  ISETP.GT.U32.AND P0, PT, R0, 0x7f7fffff, PT ;  /* 0x7f7fffff0000780c */ /* 0x000fe20003f04070 */
[----:B------:R-:W-:Y:S02]  /*0340*/  FMUL R9, R8, R9 ;  /* 0x0000000908097220 */ /* 0x000fe40000400000 */
[----:B------:R-:W-:Y:S01]  /*0350*/  FFMA R3, R6, 1.1920928955078125e-07, R3 ;  /* 0x3400000006037823 */ /* 0x000fe20000000003 */
[----:B0-----:R-:W-:Y:S01]  /*0360*/  I2FP.F32.S32 R6, UR6 ;  /* 0x0000000600067c45 */ /* 0x001fe20008201400 */
[----:B------:R-:W-:-:S04]  /*0370*/  FFMA R8, R8, R9, R8 ;  /* 0x0000000908087223 */ /* 0x000fc80000000008 */
[----:B------:R-:W-:Y:S01]  /*0380*/  FFMA R8, R3, 0.69314718246459960938, R8 ;  /* 0x3f31721803087823 */ /* 0x000fe20000000008 */
[----:B------:R-:W-:-:S03]  /*0390*/  FADD R3, R6, R6 ;  /* 0x0000000606037221 */ /* 0x000fc60000000000 */
[C---:B------:R-:W-:Y:S01]  /*03a0*/  @P0 FFMA R8, R0.reuse, R7, +INF ;  /* 0x7f80000000080423 */ /* 0x040fe20000000007 */
[----:B------:R-:W0:Y:S01]  /*03b0*/  MUFU.RCP R6, R3 ;  /* 0x0000000300067308 */ /* 0x000e220000001000 */
[----:B------:R-:W-:Y:S02]  /*03c0*/  FSETP.NEU.AND P0, PT, R0, RZ, PT ;  /* 0x000000ff0000720b */ /* 0x000fe40003f0d000 */
[----:B------:R-:W-:Y:S01]  /*03d0*/  FMUL R8, R8, 0.43429449200630187988 ;  /* 0x3ede5bd908087820 */ /* 0x000fe20000400000 */
[----:B------:R-:W-:-:S03]  /*03e0*/  I2FP.F32.S32 R0, R2 ;  /* 0x0000000200007245 */ /* 0x000fc60000201400 */
[----:B------:R-:W-:Y:S02]  /*03f0*/  FMUL R7, R8, 20 ;  /* 0x41a0000008077820 */ /* 0x000fe40000400000 */
[----:B------:R-:W-:-:S03]  /*0400*/  FMUL R0, R0, UR7 ;  /* 0x0000000700007c20 */ /* 0x000fc60008400000 */
[----:B------:R-:W-:Y:S01]  /*0410*/  FSEL R7, R7, -INF , P0 ;  /* 0xff80000007077808 */ /* 0x000fe20000000000 */
[----:B------:R-:W1:Y:S04]  /*0420*/  FCHK P0, R0, R3 ;  /* 0x0000000300007302 */ /* 0x000e680000000000 */
[----:B------:R2:W-:Y:S01]  /*0430*/  STG.E desc[UR4][R4.64], R7 ;  /* 0x0000000704007986 */ /* 0x0005e2000c101904 */
[----:B0-----:R-:W-:-:S04]  /*0440*/  FFMA R9, -R3, R6, 1 ;  /* 0x3f80000003097423 */ /* 0x001fc80000000106 */
[----:B------:R-:W-:-:S04]  /*0450*/  FFMA R9, R6, R9, R6 ;  /* 0x0000000906097223 */ /* 0x000fc80000000006 */
[----:B------:R-:W-:-:S04]  /*0460*/  FFMA R2, R0, R9, RZ ;  /* 0x0000000900027223 */ /* 0x000fc800000000ff */
[----:B------:R-:W-:-:S04]  /*0470*/  FFMA R6, -R3, R2, R0 ;  /* 0x0000000203067223 */ /* 0x000fc80000000100 */
[----:B------:R-:W-:Y:S01]  /*0480*/  FFMA R2, R9, R6, R2 ;  /* 0x0000000609027223 */ /* 0x000fe20000000002 */
[----:B-12---:R-:W-:Y:S06]  /*0490*/  @!P0 BRA `(.L_x_4) ;  /* 0x00000000000c8947 */ /* 0x006fec0003800000 */
[----:B------:R-:W-:-:S07]  /*04a0*/  MOV R2, 0x4c0 ;  /* 0x000004c000027802 */ /* 0x000fce0000000f00 */
[----:B------:R-:W-:Y:S05]  /*04b0*/  CALL.REL.NOINC `($__internal_1_$__cuda_sm3x_div_rn_noftz_f32_slowpath) ;  /* 0x00000000007c7944 */ /* 0x000fea0003c00000 */
[----:B------:R-:W-:-:S07]  /*04c0*/  IMAD.MOV.U32 R2, RZ, RZ, R0 ;  /* 0x000000ffff027224 */ /* 0x000fce00078e0000 */
.L_x_4:
[----:B------:R-:W-:Y:S05]  /*04d0*/  BSYNC.RECONVERGENT B0 ;  /* 0x0000000000007941 */ /* 0x000fea0003800200 */
.L_x_3:
[----:B------:R-:W-:-:S04]  /*04e0*/  FSETP.GT.AND P0, PT, R7, -20, PT ;  /* 0xc1a000000700780b */ /* 0x000fc80003f04000 */
[----:B------:R-:W-:-:S04]  /*04f0*/  FSETP.LEU.OR P0, PT, R2, 50, !P0 ;  /* 0x424800000200780b */ /* 0x000fc8000470b400 */
[----:B------:R-:W-:-:S13]  /*0500*/  FSETP.GEU.OR P0, PT, R2, 1000, P0 ;  /* 0x447a00000200780b */ /* 0x000fda000070e400 */
[----:B------:R-:W-:Y:S05]  /*0510*/  @P0 EXIT ;  /* 0x000000000000094d */ /* 0x000fea0003800000 */
[----:B------:R-:W-:-:S05]  /*0520*/  FADD R7, R7, 10 ;  /* 0x4120000007077421 */ /* 0x000fca0000000000 */
[----:B------:R-:W-:Y:S01]  /*0530*/  STG.E desc[UR4][R4.64], R7 ;  /* 0x0000000704007986 */ /* 0x000fe2000c101904 */
[----:B------:R-:W-:Y:S05]  /*0540*/  EXIT ;  /* 0x000000000000794d */ /* 0x000fea0003800000 */
        .weak           $__internal_0_$__cuda_sm20_sqrt_rn_f32_slowpath
        .type           $__internal_0_$__cuda_sm20_sqrt_rn_f32_slowpath,@function
        .size           $__internal_0_$__cuda_sm20_sqrt_rn_f32_slowpath,($__internal_1_$__cuda_sm3x_div_rn_noftz_f32_slowpath - $__internal_0_$__cuda_sm20_sqrt_rn_f32_slowpath)
$__internal_0_$__cuda_sm20_sqrt_rn_f32_slowpath:
[----:B------:R-:W-:-:S13]  /*0550*/  LOP3.LUT P0, RZ, R0, 0x7fffffff, RZ, 0xc0, !PT ;  /* 0x7fffffff00ff7812 */ /* 0x000fda000780c0ff */
[----:B------:R-:W-:Y:S01]  /*0560*/  @!P0 IMAD.MOV.U32 R3, RZ, RZ, R0 ;  /* 0x000000ffff038224 */ /* 0x000fe200078e0000 */
[----:B------:R-:W-:Y:S06]  /*0570*/  @!P0 BRA `(.L_x_5) ;  /* 0x0000000000408947 */ /* 0x000fec0003800000 */
[----:B------:R-:W-:-:S13]  /*0580*/  FSETP.GEU.FTZ.AND P0, PT, R0, RZ, PT ;  /* 0x000000ff0000720b */ /* 0x000fda0003f1e000 */
[----:B------:R-:W-:Y:S01]  /*0590*/  @!P0 MOV R3, 0x7fffffff ;  /* 0x7fffffff00038802 */ /* 0x000fe20000000f00 */
[----:B------:R-:W-:Y:S06]  /*05a0*/  @!P0 BRA `(.L_x_5) ;  /* 0x0000000000348947 */ /* 0x000fec0003800000 */
[----:B------:R-:W-:-:S13]  /*05b0*/  FSETP.GTU.FTZ.AND P0, PT, |R0|, +INF , PT ;  /* 0x7f8000000000780b */ /* 0x000fda0003f1c200 */
[----:B------:R-:W-:Y:S01]  /*05c0*/  @P0 FADD.FTZ R3, R0, 1 ;  /* 0x3f80000000030421 */ /* 0x000fe20000010000 */
[----:B------:R-:W-:Y:S06]  /*05d0*/  @P0 BRA `(.L_x_5) ;  /* 0x0000000000280947 */ /* 0x000fec0003800000 */
[----:B------:R-:W-:-:S13]  /*05e0*/  FSETP.NEU.FTZ.AND P0, PT, |R0|, +INF , PT ;  /* 0x7f8000000000780b */ /* 0x000fda0003f1d200 */
[----:B------:R-:W-:-:S04]  /*05f0*/  @P0 FFMA R4, R0, 1.84467440737095516160e+19, RZ ;  /* 0x5f80000000040823 */ /* 0x000fc800000000ff */
[----:B------:R-:W0:Y:S02]  /*0600*/  @P0 MUFU.RSQ R3, R4 ;  /* 0x0000000400030308 */ /* 0x000e240000001400 */
[----:B0-----:R-:W-:Y:S01]  /*0610*/  @P0 FMUL.FTZ R5, R4, R3 ;  /* 0x0000000304050220 */ /* 0x001fe20000410000 */
[----:B------:R-:W-:Y:S01]  /*0620*/  @P0 FMUL.FTZ R7, R3, 0.5 ;  /* 0x3f00000003070820 */ /* 0x000fe20000410000 */
[----:B------:R-:W-:Y:S02]  /*0630*/  @!P0 IMAD.MOV.U32 R3, RZ, RZ, R0 ;  /* 0x000000ffff038224 */ /* 0x000fe400078e0000 */
[----:B------:R-:W-:-:S04]  /*0640*/  @P0 FADD.FTZ R6, -R5, -RZ ;  /* 0x800000ff05060221 */ /* 0x000fc80000010100 */
[----:B------:R-:W-:-:S04]  /*0650*/  @P0 FFMA R6, R5, R6, R4 ;  /* 0x0000000605060223 */ /* 0x000fc80000000004 */
[----:B------:R-:W-:-:S04]  /*0660*/  @P0 FFMA R6, R6, R7, R5 ;  /* 0x0000000706060223 */ /* 0x000fc80000000005 */
[----:B------:R-:W-:-:S07]  /*0670*/  @P0 FMUL.FTZ R3, R6, 2.3283064365386962891e-10 ;  /* 0x2f80000006030820 */ /* 0x000fce0000410000 */
.L_x_5:
[----:B------:R-:W-:Y:S02]  /*0680*/  HFMA2 R5, -RZ, RZ, 0, 0 ;  /* 0x00000000ff057431 */ /* 0x000fe400000001ff */
[----:B------:R-:W-:-:S04]  /*0690*/  IMAD.MOV.U32 R4, RZ, RZ, R8 ;  /* 0x000000ffff047224 */ /* 0x000fc800078e0008 */
[----:B------:R-:W-:Y:S05]  /*06a0*/  RET.REL.NODEC R4 `(_Z22codecFrequencyAnalysisP6float2Pfif) ;  /* 0xfffffff804547950 */ /* 0x000fea0003c3ffff */
        .weak           $__internal_1_$__cuda_sm3x_div_rn_noftz_f32_slowpath
        .type           $__internal_1_$__cuda_sm3x_div_rn_noftz_f32_slowpath,@function
        .size           $__internal_1_$__cuda_sm3x_div_rn_noftz_f32_slowpath,(.L_x_52 - $__internal_1_$__cuda_sm3x_div_rn_noftz_f32_slowpath)
$__internal_1_$__cuda_sm3x_div_rn_noftz_f32_slowpath:
[--C-:B------:R-:W-:Y:S01]  /*06b0*/  SHF.R.U32.HI R8, RZ, 0x17, R3.reuse ;  /* 0x00000017ff087819 */ /* 0x100fe20000011603 */
[----:B------:R-:W-:Y:S01]  /*06c0*/  BSSY.RECONVERGENT B1, `(.L_x_6) ;  /* 0x0000064000017945 */ /* 0x000fe20003800200 */
[----:B------:R-:W-:Y:S01]  /*06d0*/  SHF.R.U32.HI R6, RZ, 0x17, R0 ;  /* 0x00000017ff067819 */ /* 0x000fe20000011600 */
[----:B------:R-:W-:Y:S01]  /*06e0*/  IMAD.MOV.U32 R11, RZ, RZ, R3 ;  /* 0x000000ffff0b7224 */ /* 0x000fe200078e0003 */
[----:B------:R-:W-:Y:S02]  /*06f0*/  LOP3.LUT R9, R8, 0xff, RZ, 0xc0, !PT ;  /* 0x000000ff08097812 */ /* 0x000fe400078ec0ff */
[----:B------:R-:W-:Y:S02]  /*0700*/  LOP3.LUT R8, R6, 0xff, RZ, 0xc0, !PT ;  /* 0x000000ff06087812 */ /* 0x000fe400078ec0ff */
[----:B------:R-:W-:Y:S01]  /*0710*/  MOV R10, R0 ;  /* 0x00000000000a7202 */ /* 0x000fe20000000f00 */
[----:B------:R-:W-:Y:S02]  /*0720*/  VIADD R13, R9, 0xffffffff ;  /* 0xffffffff090d7836 */ /* 0x000fe40000000000 */
[----:B------:R-:W-:-:S03]  /*0730*/  VIADD R12, R8, 0xffffffff ;  /* 0xffffffff080c7836 */ /* 0x000fc60000000000 */
[----:B------:R-:W-:-:S04]  /*0740*/  ISETP.GT.U32.AND P0, PT, R13, 0xfd, PT ;  /* 0x000000fd0d00780c */ /* 0x000fc80003f04070 */
[----:B------:R-:W-:-:S13]  /*0750*/  ISETP.GT.U32.OR P0, PT, R12, 0xfd, P0 ;  /* 0x000000fd0c00780c */ /* 0x000fda0000704470 */
[----:B------:R-:W-:Y:S01]  /*0760*/  @!P0 IMAD.MOV.U32 R6, RZ, RZ, RZ ;  /* 0x000000ffff068224 */ /* 0x000fe200078e00ff */
[----:B------:R-:W-:Y:S06]  /*0770*/  @!P0 BRA `(.L_x_7) ;  /* 0x00000000005c8947 */ /* 0x000fec0003800000 */
[----:B------:R-:W-:Y:S02]  /*0780*/  FSETP.GTU.FTZ.AND P0, PT, |R0|, +INF , PT ;  /* 0x7f8000000000780b */ /* 0x000fe40003f1c200 */
[----:B------:R-:W-:-:S04]  /*0790*/  FSETP.GTU.FTZ.AND P1, PT, |R3|, +INF , PT ;  /* 0x7f8000000300780b */ /* 0x000fc80003f3c200 */
[----:B------:R-:W-:-:S13]  /*07a0*/  PLOP3.LUT P0, PT, P0, P1, PT, 0xf8, 0x8f ;  /* 0x00000000008f781c */ /* 0x000fda0000703f70 */
[----:B------:R-:W-:Y:S05]  /*07b0*/  @P0 BRA `(.L_x_8) ;  /* 0x00000004004c0947 */ /* 0x000fea0003800000 */
[----:B------:R-:W-:-:S13]  /*07c0*/  LOP3.LUT P0, RZ, R11, 0x7fffffff, R10, 0xc8, !PT ;  /* 0x7fffffff0bff7812 */ /* 0x000fda000780c80a */
[----:B------:R-:W-:Y:S05]  /*07d0*/  @!P0 BRA `(.L_x_9) ;  /* 0x00000004003c8947 */ /* 0x000fea0003800000 */
[C---:B------:R-:W-:Y:S02]  /*07e0*/  FSETP.NEU.FTZ.AND P2, PT, |R0|.reuse, +INF , PT ;  /* 0x7f8000000000780b */ /* 0x040fe40003f5d200 */
[----:B------:R-:W-:Y:S02]  /*07f0*/  FSETP.NEU.FTZ.AND P1, PT, |R3|, +INF , PT ;  /* 0x7f8000000300780b */ /* 0x000fe40003f3d200 */
[----:B------:R-:W-:-:S11]  /*0800*/  FSETP.NEU.FTZ.AND P0, PT, |R0|, +INF , PT ;  /* 0x7f8000000000780b */ /* 0x000fd60003f1d200 */
[----:B------:R-:W-:Y:S05]  /*0810*/  @!P1 BRA !P2, `(.L_x_9) ;  /* 0x00000004002c9947 */ /* 0x000fea0005000000 */
[----:B------:R-:W-:-:S04]  /*0820*/  LOP3.LUT P2, RZ, R10, 0x7fffffff, RZ, 0xc0, !PT ;  /* 0x7fffffff0aff7812 */ /* 0x000fc8000784c0ff */
[----:B------:R-:W-:-:S13]  /*0830*/  PLOP3.LUT P1, PT, P1, P2, PT, 0x2f, 0xf2 ;  /* 0x0000000000f2781c */ /* 0x000fda0000f24577 */
[----:B------:R-:W-:Y:S05]  /*0840*/  @P1 BRA `(.L_x_10) ;  /* 0x0000000400181947 */ /* 0x000fea0003800000 */
[----:B------:R-:W-:-:S04]  /*0850*/  LOP3.LUT P1, RZ, R11, 0x7fffffff, RZ, 0xc0, !PT ;  /* 0x7fffffff0bff7812 */ /* 0x000fc8000782c0ff */
[----:B------:R-:W-:-:S13]  /*0860*/  PLOP3.LUT P0, PT, P0, P1, PT, 0x2f, 0xf2 ;  /* 0x0000000000f2781c */ /* 0x000fda0000702577 */
[----:B------:R-:W-:Y:S05]  /*0870*/  @P0 BRA `(.L_x_11) ;  /* 0x0000000400000947 */ /* 0x000fea0003800000 */
[----:B------:R-:W-:Y:S02]  /*0880*/  ISETP.GE.AND P0, PT, R12, RZ, PT ;  /* 0x000000ff0c00720c */ /* 0x000fe40003f06270 */
[----:B------:R-:W-:-:S11]  /*0890*/  ISETP.GE.AND P1, PT, R13, RZ, PT ;  /* 0x000000ff0d00720c */ /* 0x000fd60003f26270 */
[----:B------:R-:W-:Y:S01]  /*08a0*/  @P0 MOV R6, RZ ;  /* 0x000000ff00060202 */ /* 0x000fe20000000f00 */
[----:B------:R-:W-:Y:S02]  /*08b0*/  @!P0 IMAD.MOV.U32 R6, RZ, RZ, -0x40 ;  /* 0xffffffc0ff068424 */ /* 0x000fe400078e00ff */
[----:B------:R-:W-:Y:S01]  /*08c0*/  @!P0 FFMA R10, R0, 1.84467440737095516160e+19, RZ ;  /* 0x5f800000000a8823 */ /* 0x000fe200000000ff */
[----:B------:R-:W-:Y:S01]  /*08d0*/  @!P1 FFMA R11, R3, 1.84467440737095516160e+19, RZ ;  /* 0x5f800000030b9823 */ /* 0x000fe200000000ff */
[----:B------:R-:W-:-:S07]  /*08e0*/  @!P1 VIADD R6, R6, 0x40 ;  /* 0x0000004006069836 */ /* 0x000fce0000000000 */
.L_x_7:
[----:B------:R-:W-:Y:S01]  /*08f0*/  LEA R0, R9, 0xc0800000, 0x17 ;  /* 0xc080000009007811 */ /* 0x000fe200078eb8ff */
[----:B------:R-:W-:Y:S01]  /*0900*/  VIADD R8, R8, 0xffffff81 ;  /* 0xffffff8108087836 */ /* 0x000fe20000000000 */
[----:B------:R-:W-:Y:S02]  /*0910*/  BSSY.RECONVERGENT B2, `(.L_x_12) ;  /* 0x0000035000027945 */ /* 0x000fe40003800200 */
[----:B------:R-:W-:Y:S01]  /*0920*/  IADD3 R11, PT, PT, -R0, R11, RZ ;  /* 0x0000000b000b7210 */ /* 0x000fe20007ffe1ff */
[C---:B------:R-:W-:Y:S01]  /*0930*/  IMAD R0, R8.reuse, -0x800000, R10 ;  /* 0xff80000008007824 */ /* 0x040fe200078e020a */
[----:B------:R-:W-:Y:S02]  /*0940*/  IADD3 R9, PT, PT, R8, 0x7f, -R9 ;  /* 0x0000007f08097810 */ /* 0x000fe40007ffe809 */
[----:B------:R-:W0:Y:S01]  /*0950*/  MUFU.RCP R3, R11 ;  /* 0x0000000b00037308 */ /* 0x000e220000001000 */
[----:B------:R-:W-:Y:S02]  /*0960*/  FADD.FTZ R13, -R11, -RZ ;  /* 0x800000ff0b0d7221 */ /* 0x000fe40000010100 */
[----:B------:R-:W-:-:S02]  /*0970*/  IMAD.IADD R9, R9, 0x1, R6 ;  /* 0x0000000109097824 */ /* 0x000fc400078e0206 */
[----:B0-----:R-:W-:-:S04]  /*0980*/  FFMA R12, R3, R13, 1 ;  /* 0x3f800000030c7423 */ /* 0x001fc8000000000d */
[----:B------:R-:W-:-:S04]  /*0990*/  FFMA R12, R3, R12, R3 ;  /* 0x0000000c030c7223 */ /* 0x000fc80000000003 */
[----:B------:R-:W-:-:S04]  /*09a0*/  FFMA R3, R0, R12, RZ ;  /* 0x0000000c00037223 */ /* 0x000fc800000000ff */
[----:B------:R-:W-:-:S04]  /*09b0*/  FFMA R10, R13, R3, R0 ;  /* 0x000000030d0a7223 */ /* 0x000fc80000000000 */
[----:B------:R-:W-:-:S04]  /*09c0*/  FFMA R15, R12, R10, R3 ;  /* 0x0000000a0c0f7223 */ /* 0x000fc80000000003 */
[----:B------:R-:W-:-:S04]  /*09d0*/  FFMA R10, R13, R15, R0 ;  /* 0x0000000f0d0a7223 */ /* 0x000fc80000000000 */
[----:B------:R-:W-:-:S05]  /*09e0*/  FFMA R0, R12, R10, R15 ;  /* 0x0000000a0c007223 */ /* 0x000fca000000000f */
[----:B------:R-:W-:-:S04]  /*09f0*/  SHF.R.U32.HI R3, RZ, 0x17, R0 ;  /* 0x00000017ff037819 */ /* 0x000fc80000011600 */
[----:B------:R-:W-:-:S04]  /*0a00*/  LOP3.LUT R3, R3, 0xff, RZ, 0xc0, !PT ;  /* 0x000000ff03037812 */ /* 0x000fc800078ec0ff */
[----:B------:R-:W-:-:S05]  /*0a10*/  IADD3 R11, PT, PT, R3, R9, RZ ;  /* 0x00000009030b7210 */ /* 0x000fca0007ffe0ff */
[----:B------:R-:W-:-:S05]  /*0a20*/  VIADD R3, R11, 0xffffffff ;  /* 0xffffffff0b037836 */ /* 0x000fca0000000000 */
[----:B------:R-:W-:-:S13]  /*0a30*/  ISETP.GE.U32.AND P0, PT, R3, 0xfe, PT ;  /* 0x000000fe0300780c */ /* 0x000fda0003f06070 */
[----:B------:R-:W-:Y:S05]  /*0a40*/  @!P0 BRA `(.L_x_13) ;  /* 0x0000000000808947 */ /* 0x000fea0003800000 */
[----:B------:R-:W-:-:S13]  /*0a50*/  ISETP.GT.AND P0, PT, R11, 0xfe, PT ;  /* 0x000000fe0b00780c */ /* 0x000fda0003f04270 */
[----:B------:R-:W-:Y:S05]  /*0a60*/  @P0 BRA `(.L_x_14) ;  /* 0x00000000006c0947 */ /* 0x000fea0003800000 */
[----:B------:R-:W-:-:S13]  /*0a70*/  ISETP.GE.AND P0, PT, R11, 0x1, PT ;  /* 0x000000010b00780c */ /* 0x000fda0003f06270 */
[----:B------:R-:W-:Y:S05]  /*0a80*/  @P0 BRA `(.L_x_15) ;  /* 0x0000000000740947 */ /* 0x000fea0003800000 */
[----:B------:R-:W-:Y:S02]  /*0a90*/  ISETP.GE.AND P0, PT, R11, -0x18, PT ;  /* 0xffffffe80b00780c */ /* 0x000fe40003f06270 */
[----:B------:R-:W-:-:S11]  /*0aa0*/  LOP3.LUT R0, R0, 0x80000000, RZ, 0xc0, !PT ;  /* 0x8000000000007812 */ /* 0x000fd600078ec0ff */
[----:B------:R-:W-:Y:S05]  /*0ab0*/  @!P0 BRA `(.L_x_15) ;  /* 0x0000000000688947 */ /* 0x000fea0003800000 */
[CCC-:B------:R-:W-:Y:S01]  /*0ac0*/  FFMA.RZ R3, R12.reuse, R10.reuse, R15.reuse ;  /* 0x0000000a0c037223 */ /* 0x1c0fe2000000c00f */
[C---:B------:R-:W-:Y:S01]  /*0ad0*/  IADD3 R9, PT, PT, R11.reuse, 0x20, RZ ;  /* 0x000000200b097810 */ /* 0x040fe20007ffe0ff */
[CCC-:B------:R-:W-:Y:S01]  /*0ae0*/  FFMA.RM R6, R12.reuse, R10.reuse, R15.reuse ;  /* 0x0000000a0c067223 */ /* 0x1c0fe2000000400f */
[----:B------:R-:W-:Y:S02]  /*0af0*/  ISETP.NE.AND P2, PT, R11, RZ, PT ;  /* 0x000000ff0b00720c */ /* 0x000fe40003f45270 */
[----:B------:R-:W-:Y:S01]  /*0b00*/  LOP3.LUT R8, R3, 0x7fffff, RZ, 0xc0, !PT ;  /* 0x007fffff03087812 */ /* 0x000fe200078ec0ff */
[----:B------:R-:W-:Y:S01]  /*0b10*/  FFMA.RP R3, R12, R10, R15 ;  /* 0x0000000a0c037223 */ /* 0x000fe2000000800f */
[----:B------:R-:W-:Y:S01]  /*0b20*/  IMAD.MOV R10, RZ, RZ, -R11 ;  /* 0x000000ffff0a7224 */ /* 0x000fe200078e0a0b */
[----:B------:R-:W-:Y:S02]  /*0b30*/  ISETP.NE.AND P1, PT, R11, RZ, PT ;  /* 0x000000ff0b00720c */ /* 0x000fe40003f25270 */
[----:B------:R-:W-:-:S02]  /*0b40*/  LOP3.LUT R8, R8, 0x800000, RZ, 0xfc, !PT ;  /* 0x0080000008087812 */ /* 0x000fc400078efcff */
[----:B------:R-:W-:Y:S02]  /*0b50*/  FSETP.NEU.FTZ.AND P0, PT, R3, R6, PT ;  /* 0x000000060300720b */ /* 0x000fe40003f1d000 */
[----:B------:R-:W-:Y:S02]  /*0b60*/  SHF.L.U32 R9, R8, R9, RZ ;  /* 0x0000000908097219 */ /* 0x000fe400000006ff */
[----:B------:R-:W-:Y:S02]  /*0b70*/  SEL R3, R10, RZ, P2 ;  /* 0x000000ff0a037207 */ /* 0x000fe40001000000 */
[----:B------:R-:W-:Y:S02]  /*0b80*/  ISETP.NE.AND P1, PT, R9, RZ, P1 ;  /* 0x000000ff0900720c */ /* 0x000fe40000f25270 */
[----:B------:R-:W-:Y:S02]  /*0b90*/  SHF.R.U32.HI R3, RZ, R3, R8 ;  /* 0x00000003ff037219 */ /* 0x000fe40000011608 */
[----:B------:R-:W-:-:S02]  /*0ba0*/  PLOP3.LUT P0, PT, P0, P1, PT, 0xf8, 0x8f ;  /* 0x00000000008f781c */ /* 0x000fc40000703f70 */
[----:B------:R-:W-:Y:S02]  /*0bb0*/  SHF.R.U32.HI R9, RZ, 0x1, R3 ;  /* 0x00000001ff097819 */ /* 0x000fe40000011603 */
[----:B------:R-:W-:-:S04]  /*0bc0*/  SEL R6, RZ, 0x1, !P0 ;  /* 0x00000001ff067807 */ /* 0x000fc80004000000 */
[----:B------:R-:W-:-:S04]  /*0bd0*/  LOP3.LUT R6, R6, 0x1, R9, 0xf8, !PT ;  /* 0x0000000106067812 */ /* 0x000fc800078ef809 */
[----:B------:R-:W-:-:S04]  /*0be0*/  LOP3.LUT R6, R6, R3, RZ, 0xc0, !PT ;  /* 0x0000000306067212 */ /* 0x000fc800078ec0ff */
[----:B------:R-:W-:-:S04]  /*0bf0*/  IADD3 R9, PT, PT, R9, R6, RZ ;  /* 0x0000000609097210 */ /* 0x000fc80007ffe0ff */
[----:B------:R-:W-:Y:S01]  /*0c00*/  LOP3.LUT R0, R9, R0, RZ, 0xfc, !PT ;  /* 0x0000000009007212 */ /* 0x000fe200078efcff */
[----:B------:R-:W-:Y:S06]  /*0c10*/  BRA `(.L_x_15) ;  /* 0x0000000000107947 */ /* 0x000fec0003800000 */
.L_x_14:
[----:B------:R-:W-:-:S04]  /*0c20*/  LOP3.LUT R0, R0, 0x80000000, RZ, 0xc0, !PT ;  /* 0x8000000000007812 */ /* 0x000fc800078ec0ff */
[----:B------:R-:W-:Y:S01]  /*0c30*/  LOP3.LUT R0, R0, 0x7f800000, RZ, 0xfc, !PT ;  /* 0x7f80000000007812 */ /* 0x000fe200078efcff */
[----:B------:R-:W-:Y:S06]  /*0c40*/  BRA `(.L_x_15) ;  /* 0x0000000000047947 */ /* 0x000fec0003800000 */
.L_x_13:
[----:B------:R-:W-:-:S07]  /*0c50*/  IMAD R0, R9, 0x800000, R0 ;  /* 0x0080000009007824 */ /* 0x000fce00078e0200 */
.L_x_15:
[----:B------:R-:W-:Y:S05]  /*0c60*/  BSYNC.RECONVERGENT B2 ;  /* 0x0000000000027941 */ /* 0x000fea0003800200 */
.L_x_12:
[----:B------:R-:W-:Y:S05]  /*0c70*/  BRA `(.L_x_16) ;  /* 0x0000000000207947 */ /* 0x000fea0003800000 */
.L_x_11:
[----:B------:R-:W-:-:S04]  /*0c80*/  LOP3.LUT R0, R11, 0x80000000, R10, 0x48, !PT ;  /* 0x800000000b007812 */ /* 0x000fc800078e480a */
[----:B------:R-:W-:Y:S01]  /*0c90*/  LOP3.LUT R0, R0, 0x7f800000, RZ, 0xfc, !PT ;  /* 0x7f80000000007812 */ /* 0x000fe200078efcff */
[----:B------:R-:W-:Y:S06]  /*0ca0*/  BRA `(.L_x_16) ;  /* 0x0000000000147947 */ /* 0x000fec0003800000 */
.L_x_10:
[----:B------:R-:W-:Y:S01]  /*0cb0*/  LOP3.LUT R0, R11, 0x80000000, R10, 0x48, !PT ;  /* 0x800000000b007812 */ /* 0x000fe200078e480a */
[----:B------:R-:W-:Y:S06]  /*0cc0*/  BRA `(.L_x_16) ;  /* 0x00000000000c7947 */ /* 0x000fec0003800000 */
.L_x_9:
[----:B------:R-:W0:Y:S01]  /*0cd0*/  MUFU.RSQ R0, -QNAN ;  /* 0xffc0000000007908 */ /* 0x000e220000001400 */
[----:B------:R-:W-:Y:S05]  /*0ce0*/  BRA `(.L_x_16) ;  /* 0x0000000000047947 */ /* 0x000fea0003800000 */
.L_x_8:
[----:B------:R-:W-:-:S07]  /*0cf0*/  FADD.FTZ R0, R0, R3 ;  /* 0x0000000300007221 */ /* 0x000fce0000010000 */
.L_x_16:
[----:B------:R-:W-:Y:S05]  /*0d00*/  BSYNC.RECONVERGENT B1 ;  /* 0x0000000000017941 */ /* 0x000fea0003800200 */
.L_x_6:
[----:B------:R-:W-:-:S04]  /*0d10*/  HFMA2 R3, -RZ, RZ, 0, 0 ;  /* 0x00000000ff037431 */ /* 0x000fc800000001ff */
[----:B0-----:R-:W-:Y:S05]  /*0d20*/  RET.REL.NODEC R2 `(_Z22codecFrequencyAnalysisP6float2Pfif) ;  /* 0xfffffff002b47950 */ /* 0x001fea0003c3ffff */
.L_x_17:
[----:B------:R-:W-:-:S00]  /*0d30*/  BRA `(.L_x_17) ;  /* 0xfffffffc00fc7947 */ /* 0x000fc0000383ffff */
[----:B------:R-:W-:-:S00]  /*0d40*/  NOP ;  /* 0x0000000000007918 */ /* 0x000fc00000000000 */
        /* <DEDUP_REMOVED lines=11> */
.L_x_52:


//--------------------- .text._Z20processEnergySignalsPfS_S_ii --------------------------
	.section	.text._Z20processEnergySignalsPfS_S_ii,"ax",@progbits
	.align	128
        .global         _Z20processEnergySignalsPfS_S_ii
        .type           _Z20processEnergySignalsPfS_S_ii,@function
        .size           _Z20processEnergySignalsPfS_S_ii,(.L_x_53 - _Z20processEnergySignalsPfS_S_ii)
        .other          _Z20processEnergySignalsPfS_S_ii,@"STO_CUDA_ENTRY STV_DEFAULT"
_Z20processEnergySignalsPfS_S_ii:
.text._Z20processEnergySignalsPfS_S_ii:
[----:B------:R-:W-:Y:S01]  /*0000*/  LDC R1, c[0x0][0x37c] ;  /* 0x0000df00ff017b82 */ /* 0x000fe20000000800 */
[----:B------:R-:W0:Y:S07]  /*0010*/  S2R R0, SR_TID.X ;  /* 0x0000000000007919 */ /* 0x000e2e0000002100 */
[----:B------:R-:W0:Y:S08]  /*0020*/  S2UR UR4, SR_CTAID.X ;  /* 0x00000000000479c3 */ /* 0x000e300000002500 */
[----:B------:R-:W0:Y:S08]  /*0030*/  LDC R9, c[0x0][0x360] ;  /* 0x0000d800ff097b82 */ /* 0x000e300000000800 */
[----:B------:R-:W1:Y:S08]  /*0040*/  S2UR UR5, SR_CTAID.Y ;  /* 0x00000000000579c3 */ /* 0x000e700000002600 */
[----:B------:R-:W1:Y:S01]  /*0050*/  LDC.64 R2, c[0x0][0x398] ;  /* 0x0000e600ff027b82 */ /* 0x000e620000000a00 */
[----:B0-----:R-:W-:Y:S01]  /*0060*/  IMAD R9, R9, UR4, R0 ;  /* 0x0000000409097c24 */ /* 0x001fe2000f8e0200 */
[----:B-1----:R-:W-:-:S04]  /*0070*/  ISETP.LE.AND P0, PT, R3, UR5, PT ;  /* 0x0000000503007c0c */ /* 0x002fc8000bf03270 */
[----:B------:R-:W-:-:S13]  /*0080*/  ISETP.GE.OR P0, PT, R9, R2, P0 ;  /* 0x000000020900720c */ /* 0x000fda0000706670 */
[----:B------:R-:W-:Y:S05]  /*0090*/  @P0 EXIT ;  /* 0x000000000000094d */ /* 0x000fea0003800000 */
[C---:B------:R-:W-:Y:S01]  /*00a0*/  VIADD R5, R9.reuse, 0x2 ;  /* 0x0000000209057836 */ /* 0x040fe20000000000 */
[----:B------:R-:W-:Y:S01]  /*00b0*/  VIMNMX R3, PT, PT, R9, 0x2, !PT ;  /* 0x0000000209037848 */ /* 0x000fe20007fe0100 */
[----:B------:R-:W0:Y:S01]  /*00c0*/  LDCU.64 UR6, c[0x0][0x358] ;  /* 0x00006b00ff0677ac */ /* 0x000e220008000a00 */
[----:B------:R-:W-:Y:S01]  /*00d0*/  BSSY.RECONVERGENT B0, `(.L_x_18) ;  /* 0x000007b000007945 */ /* 0x000fe20003800200 */
[----:B------:R-:W-:Y:S01]  /*00e0*/  HFMA2 R11, -RZ, RZ, 0, 0 ;  /* 0x00000000ff0b7431 */ /* 0x000fe200000001ff */
[----:B------:R-:W-:Y:S01]  /*00f0*/  VIADDMNMX R0, R2, 0xffffffff, R5, PT ;  /* 0xffffffff02007846 */ /* 0x000fe20003800105 */
[----:B------:R-:W-:-:S05]  /*0100*/  VIADD R5, R3, 0xfffffffe ;  /* 0xfffffffe03057836 */ /* 0x000fca0000000000 */
[----:B------:R-:W-:-:S13]  /*0110*/  ISETP.GT.AND P0, PT, R5, R0, PT ;  /* 0x000000000500720c */ /* 0x000fda0003f04270 */
[----:B0-----:R-:W-:Y:S05]  /*0120*/  @P0 BRA `(.L_x_19) ;  /* 0x0000000400d40947 */ /* 0x001fea0003800000 */
[----:B------:R-:W-:Y:S01]  /*0130*/  IMAD.IADD R8, R0, 0x1, -R3 ;  /* 0x0000000100087824 */ /* 0x000fe200078e0a03 */
[----:B------:R-:W-:Y:S01]  /*0140*/  BSSY.RECONVERGENT B1, `(.L_x_20) ;  /* 0x0000039000017945 */ /* 0x000fe20003800200 */
[----:B------:R-:W-:Y:S02]  /*0150*/  IMAD.MOV.U32 R11, RZ, RZ, RZ ;  /* 0x000000ffff0b7224 */ /* 0x000fe400078e00ff */
[C---:B------:R-:W-:Y:S01]  /*0160*/  VIADD R4, R8.reuse, 0x2 ;  /* 0x0000000208047836 */ /* 0x040fe20000000000 */
[----:B------:R-:W-:-:S04]  /*0170*/  IADD3 R8, PT, PT, R8, 0x3, RZ ;  /* 0x0000000308087810 */ /* 0x000fc80007ffe0ff */
[----:B------:R-:W-:Y:S02]  /*0180*/  ISETP.GE.U32.AND P0, PT, R4, 0xf, PT ;  /* 0x0000000f0400780c */ /* 0x000fe40003f06070 */
[----:B------:R-:W-:-:S11]  /*0190*/  LOP3.LUT R26, R8, 0xf, RZ, 0xc0, !PT ;  /* 0x0000000f081a7812 */ /* 0x000fd600078ec0ff */
[----:B------:R-:W-:Y:S05]  /*01a0*/  @!P0 BRA `(.L_x_21) ;  /* 0x0000000000c88947 */ /* 0x000fea0003800000 */
[----:B------:R-:W0:Y:S01]  /*01b0*/  LDC.64 R4, c[0x0][0x380] ;  /* 0x0000e000ff047b82 */ /* 0x000e220000000a00 */
[----:B------:R-:W-:Y:S01]  /*01c0*/  IMAD R13, R2, UR5, R3 ;  /* 0x00000005020d7c24 */ /* 0x000fe2000f8e0203 */
[----:B------:R-:W-:Y:S01]  /*01d0*/  LOP3.LUT R14, R8, 0xfffffff0, RZ, 0xc0, !PT ;  /* 0xfffffff0080e7812 */ /* 0x000fe200078ec0ff */
[----:B------:R-:W-:Y:S01]  /*01e0*/  BSSY.RECONVERGENT B2, `(.L_x_22) ;  /* 0x000002d000027945 */ /* 0x000fe20003800200 */
[----:B------:R-:W-:Y:S01]  /*01f0*/  IMAD.MOV.U32 R11, RZ, RZ, RZ ;  /* 0x000000ffff0b7224 */ /* 0x000fe200078e00ff */
[----:B------:R-:W-:Y:S01]  /*0200*/  MOV R10, R3 ;  /* 0x00000003000a7202 */ /* 0x000fe20000000f00 */
[----:B------:R-:W-:Y:S01]  /*0210*/  VIADD R13, R13, 0xfffffffe ;  /* 0xfffffffe0d0d7836 */ /* 0x000fe20000000000 */
[----:B------:R-:W-:Y:S02]  /*0220*/  IADD3 R14, PT, PT, -R14, RZ, RZ ;  /* 0x000000ff0e0e7210 */ /* 0x000fe40007ffe1ff */
[----:B0-----:R-:W-:-:S04]  /*0230*/  IADD3 R4, P0, PT, R4, 0x20, RZ ;  /* 0x0000002004047810 */ /* 0x001fc80007f1e0ff */
[----:B------:R-:W-:-:S09]  /*0240*/  IADD3.X R5, PT, PT, RZ, R5, RZ, P0, !PT ;  /* 0x00000005ff057210 */ /* 0x000fd200007fe4ff */
.L_x_23:
[----:B------:R-:W-:-:S05]  /*0250*/  IMAD.WIDE R6, R13, 0x4, R4 ;  /* 0x000000040d067825 */ /* 0x000fca00078e0204 */
[----:B------:R-:W2:Y:S04]  /*0260*/  LDG.E R24, desc[UR6][R6.64+-0x20] ;  /* 0xffffe00606187981 */ /* 0x000ea8000c1e1900 */
[----:B------:R-:W3:Y:S04]  /*0270*/  LDG.E R25, desc[UR6][R6.64+-0x1c] ;  /* 0xffffe40606197981 */ /* 0x000ee8000c1e1900 */
[----:B------:R-:W4:Y:S04]  /*0280*/  LDG.E R23, desc[UR6][R6.64+-0x18] ;  /* 0xffffe80606177981 */ /* 0x000f28000c1e1900 */
[----:B------:R-:W5:Y:S04]  /*0290*/  LDG.E R12, desc[UR6][R6.64+-0x14] ;  /* 0xffffec06060c7981 */ /* 0x000f68000c1e1900 */
[----:B------:R-:W5:Y:S04]  /*02a0*/  LDG.E R22, desc[UR6][R6.64+-0x10] ;  /* 0xfffff00606167981 */ /* 0x000f68000c1e1900 */
[----:B------:R-:W5:Y:S04]  /*02b0*/  LDG.E R21, desc[UR6][R6.64+-0xc] ;  /* 0xfffff40606157981 */ /* 0x000f68000c1e1900 */
[----:B------:R-:W5:Y:S04]  /*02c0*/  LDG.E R20, desc[UR6][R6.64+-0x8] ;  /* 0xfffff80606147981 */ /* 0x000f68000c1e1900 */
[----:B------:R-:W5:Y:S04]  /*02d0*/  LDG.E R19, desc[UR6][R6.64+-0x4] ;  /* 0xfffffc0606137981 */ /* 0x000f68000c1e1900 */
[----:B------:R-:W5:Y:S04]  /*02e0*/  LDG.E R18, desc[UR6][R6.64] ;  /* 0x0000000606127981 */ /* 0x000f68000c1e1900 */
[----:B------:R-:W5:Y:S04]  /*02f0*/  LDG.E R17, desc[UR6][R6.64+0x4] ;  /* 0x0000040606117981 */ /* 0x000f68000c1e1900 */
[----:B------:R-:W5:Y:S04]  /*0300*/  LDG.E R16, desc[UR6][R6.64+0x8] ;  /* 0x0000080606107981 */ /* 0x000f68000c1e1900 */
[----:B------:R-:W5:Y:S01]  /*0310*/  LDG.E R15, desc[UR6][R6.64+0xc] ;  /* 0x00000c06060f7981 */ /* 0x000f62000c1e1900 */
[----:B--2---:R-:W-:-:S03]  /*0320*/  FADD R24, R24, R11 ;  /* 0x0000000b18187221 */ /* 0x004fc60000000000 */
[----:B------:R-:W2:Y:S01]  /*0330*/  LDG.E R11, desc[UR6][R6.64+0x10] ;  /* 0x00001006060b7981 */ /* 0x000ea2000c1e1900 */
[----:B---3--:R-:W-:-:S03]  /*0340*/  FADD R28, R24, R25 ;  /* 0x00000019181c7221 */ /* 0x008fc60000000000 */
[----:B------:R-:W3:Y:S01]  /*0350*/  LDG.E R24, desc[UR6][R6.64+0x14] ;  /* 0x0000140606187981 */ /* 0x000ee2000c1e1900 */
[----:B----4-:R-:W-:-:S03]  /*0360*/  FADD R27, R28, R23 ;  /* 0x000000171c1b7221 */ /* 0x010fc60000000000 */
[----:B------:R-:W4:Y:S04]  /*0370*/  LDG.E R23, desc[UR6][R6.64+0x18] ;  /* 0x0000180606177981 */ /* 0x000f28000c1e1900 */
[----:B------:R-:W4:Y:S01]  /*0380*/  LDG.E R25, desc[UR6][R6.64+0x1c] ;  /* 0x00001c0606197981 */ /* 0x000f22000c1e1900 */
[----:B-----5:R-:W-:Y:S01]  /*0390*/  FADD R27, R27, R12 ;  /* 0x0000000c1b1b7221 */ /* 0x020fe20000000000 */
[----:B------:R-:W-:Y:S01]  /*03a0*/  VIADD R14, R14, 0x10 ;  /* 0x000000100e0e7836 */ /* 0x000fe20000000000 */
[----:B------:R-:W-:Y:S01]  /*03b0*/  IADD3 R10, PT, PT, R10, 0x10, RZ ;  /* 0x000000100a0a7810 */ /* 0x000fe20007ffe0ff */
[----:B------:R-:W-:Y:S02]  /*03c0*/  VIADD R13, R13, 0x10 ;  /* 0x000000100d0d7836 */ /* 0x000fe40000000000 */
[----:B------:R-:W-:Y:S01]  /*03d0*/  FADD R22, R27, R22 ;  /* 0x000000161b167221 */ /* 0x000fe20000000000 */
[----:B------:R-:W-:-:S03]  /*03e0*/  ISETP.NE.AND P0, PT, R14, RZ, PT ;  /* 0x000000ff0e00720c */ /* 0x000fc60003f05270 */
[----:B------:R-:W-:-:S04]  /*03f0*/  FADD R21, R22, R21 ;  /* 0x0000001516157221 */ /* 0x000fc80000000000 */
[----:B------:R-:W-:-:S04]  /*0400*/  FADD R20, R21, R20 ;  /* 0x0000001415147221 */ /* 0x000fc80000000000 */
[----:B------:R-:W-:-:S04]  /*0410*/  FADD R19, R20, R19 ;  /* 0x0000001314137221 */ /* 0x000fc80000000000 */
[----:B------:R-:W-:-:S04]  /*0420*/  FADD R18, R19, R18 ;  /* 0x0000001213127221 */ /* 0x000fc80000000000 */
[----:B------:R-:W-:-:S04]  /*0430*/  FADD R17, R18, R17 ;  /* 0x0000001112117221 */ /* 0x000fc80000000000 */
[----:B------:R-:W-:-:S04]  /*0440*/  FADD R16, R17, R16 ;  /* 0x0000001011107221 */ /* 0x000fc80000000000 */
[----:B------:R-:W-:-:S04]  /*0450*/  FADD R16, R16, R15 ;  /* 0x0000000f10107221 */ /* 0x000fc80000000000 */
[----:B--2---:R-:W-:-:S04]  /*0460*/  FADD R11, R16, R11 ;  /* 0x0000000b100b7221 */ /* 0x004fc80000000000 */
[----:B---3--:R-:W-:-:S04]  /*0470*/  FADD R24, R11, R24 ;  /* 0x000000180b187221 */ /* 0x008fc80000000000 */
[----:B----4-:R-:W-:-:S04]  /*0480*/  FADD R24, R24, R23 ;  /* 0x0000001718187221 */ /* 0x010fc80000000000 */
[----:B------:R-:W-:Y:S01]  /*0490*/  FADD R11, R24, R25 ;  /* 0x00000019180b7221 */ /* 0x000fe20000000000 */
[----:B------:R-:W-:Y:S06]  /*04a0*/  @P0 BRA `(.L_x_23) ;  /* 0xfffffffc00680947 */ /* 0x000fec000383ffff */
[----:B------:R-:W-:Y:S05]  /*04b0*/  BSYNC.RECONVERGENT B2 ;  /* 0x0000000000027941 */ /* 0x000fea0003800200 */
.L_x_22:
[----:B------:R-:W-:-:S07]  /*04c0*/  IADD3 R5, PT, PT, R10, -0x2, RZ ;  /* 0xfffffffe0a057810 */ /* 0x000fce0007ffe0ff */
.L_x_21:
[----:B------:R-:W-:Y:S05]  /*04d0*/  BSYNC.RECONVERGENT B1 ;  /* 0x0000000000017941 */ /* 0x000fea0003800200 */
.L_x_20:
[----:B------:R-:W-:-:S13]  /*04e0*/  ISETP.NE.AND P0, PT, R26, RZ, PT ;  /* 0x000000ff1a00720c */ /* 0x000fda0003f05270 */
[----:B------:R-:W-:Y:S05]  /*04f0*/  @!P0 BRA `(.L_x_19) ;  /* 0x0000000000e08947 */ /* 0x000fea0003800000 */
[----:B------:R-:W-:Y:S01]  /*0500*/  ISETP.GE.U32.AND P0, PT, R26, 0x8, PT ;  /* 0x000000081a00780c */ /* 0x000fe20003f06070 */
[----:B------:R-:W-:Y:S01]  /*0510*/  BSSY.RECONVERGENT B1, `(.L_x_24) ;  /* 0x0000018000017945 */ /* 0x000fe20003800200 */
[----:B------:R-:W-:-:S04]  /*0520*/  LOP3.LUT R10, R8, 0x7, RZ, 0xc0, !PT ;  /* 0x00000007080a7812 */ /* 0x000fc800078ec0ff */
[----:B------:R-:W-:-:S07]  /*0530*/  ISETP.NE.AND P1, PT, R10, RZ, PT ;  /* 0x000000ff0a00720c */ /* 0x000fce0003f25270 */
[----:B------:R-:W-:Y:S06]  /*0540*/  @!P0 BRA `(.L_x_25) ;  /* 0x0000000000508947 */ /* 0x000fec0003800000 */
[----:B------:R-:W0:Y:S01]  /*0550*/  LDC.64 R6, c[0x0][0x380] ;  /* 0x0000e000ff067b82 */ /* 0x000e220000000a00 */
[----:B------:R-:W-:-:S04]  /*0560*/  IMAD R13, R2, UR5, R5 ;  /* 0x00000005020d7c24 */ /* 0x000fc8000f8e0205 */
[----:B0-----:R-:W-:-:S05]  /*0570*/  IMAD.WIDE R6, R13, 0x4, R6 ;  /* 0x000000040d067825 */ /* 0x001fca00078e0206 */
[----:B------:R-:W2:Y:S04]  /*0580*/  LDG.E R4, desc[UR6][R6.64] ;  /* 0x0000000606047981 */ /* 0x000ea8000c1e1900 */
[----:B------:R-:W3:Y:S04]  /*0590*/  LDG.E R13, desc[UR6][R6.64+0x4] ;  /* 0x00000406060d7981 */ /* 0x000ee8000c1e1900 */
[----:B------:R-:W4:Y:S04]  /*05a0*/  LDG.E R15, desc[UR6][R6.64+0x8] ;  /* 0x00000806060f7981 */ /* 0x000f28000c1e1900 */
[----:B------:R-:W5:Y:S04]  /*05b0*/  LDG.E R17, desc[UR6][R6.64+0xc] ;  /* 0x00000c0606117981 */ /* 0x000f68000c1e1900 */
[----:B------:R-:W5:Y:S04]  /*05c0*/  LDG.E R19, desc[UR6][R6.64+0x10] ;  /* 0x0000100606137981 */ /* 0x000f68000c1e1900 */
[----:B------:R-:W5:Y:S04]  /*05d0*/  LDG.E R21, desc[UR6][R6.64+0x14] ;  /* 0x0000140606157981 */ /* 0x000f68000c1e1900 */
[----:B------:R-:W5:Y:S04]  /*05e0*/  LDG.E R23, desc[UR6][R6.64+0x18] ;  /* 0x0000180606177981 */ /* 0x000f68000c1e1900 */
[----:B------:R-:W5:Y:S01]  /*05f0*/  LDG.E R25, desc[UR6][R6.64+0x1c] ;  /* 0x00001c0606197981 */ /* 0x000f62000c1e1900 */
[----:B------:R-:W-:-:S02]  /*0600*/  VIADD R5, R5, 0x8 ;  /* 0x0000000805057836 */ /* 0x000fc40000000000 */
[----:B--2---:R-:W-:-:S04]  /*0610*/  FADD R4, R11, R4 ;  /* 0x000000040b047221 */ /* 0x004fc80000000000 */
[----:B---3--:R-:W-:-:S04]  /*0620*/  FADD R4, R4, R13 ;  /* 0x0000000d04047221 */ /* 0x008fc80000000000 */
[----:B----4-:R-:W-:-:S04]  /*0630*/  FADD R4, R4, R15 ;  /* 0x0000000f04047221 */ /* 0x010fc80000000000 */
[----:B-----5:R-:W-:-:S04]  /*0640*/  FADD R4, R4, R17 ;  /* 0x0000001104047221 */ /* 0x020fc80000000000 */
[----:B------:R-:W-:-:S04]  /*0650*/  FADD R4, R4, R19 ;  /* 0x0000001304047221 */ /* 0x000fc80000000000 */
[----:B------:R-:W-:-:S04]  /*0660*/  FADD R4, R4, R21 ;  /* 0x0000001504047221 */ /* 0x000fc80000000000 */
[----:B------:R-:W-:-:S04]  /*0670*/  FADD R4, R4, R23 ;  /* 0x0000001704047221 */ /* 0x000fc80000000000 */
[----:B------:R-:W-:-:S07]  /*0680*/  FADD R11, R4, R25 ;  /* 0x00000019040b7221 */ /* 0x000fce0000000000 */
.L_x_25:
[----:B------:R-:W-:Y:S05]  /*0690*/  BSYNC.RECONVERGENT B1 ;  /* 0x0000000000017941 */ /* 0x000fea0003800200 */
.L_x_24:
        /* <DEDUP_REMOVED lines=12> */
[----:B------:R-:W5:Y:S01]  /*0760*/  LDG.E R17, desc[UR6][R6.64+0xc] ;  /* 0x00000c0606117981 */ /* 0x000f62000c1e1900 */
[----:B------:R-:W-:Y:S01]  /*0770*/  IADD3 R5, PT, PT, R5, 0x4, RZ ;  /* 0x0000000405057810 */ /* 0x000fe20007ffe0ff */
[----:B--2---:R-:W-:-:S04]  /*0780*/  FADD R4, R11, R4 ;  /* 0x000000040b047221 */ /* 0x004fc80000000000 */
[----:B---3--:R-:W-:-:S04]  /*0790*/  FADD R4, R4, R13 ;  /* 0x0000000d04047221 */ /* 0x008fc80000000000 */
[----:B----4-:R-:W-:-:S04]  /*07a0*/  FADD R4, R4, R15 ;  /* 0x0000000f04047221 */ /* 0x010fc80000000000 */
[----:B-----5:R-:W-:-:S07]  /*07b0*/  FADD R11, R4, R17 ;  /* 0x00000011040b7221 */ /* 0x020fce0000000000 */
.L_x_27:
[----:B------:R-:W-:Y:S05]  /*07c0*/  BSYNC.RECONVERGENT B1 ;  /* 0x0000000000017941 */ /* 0x000fea0003800200 */
.L_x_26:
[----:B------:R-:W-:Y:S05]  /*07d0*/  @!P1 BRA `(.L_x_19) ;  /* 0x0000000000289947 */ /* 0x000fea0003800000 */
[----:B------:R-:W0:Y:S01]  /*07e0*/  LDC.64 R6, c[0x0][0x380] ;  /* 0x0000e000ff067b82 */ /* 0x000e220000000a00 */
[----:B------:R-:W-:Y:S02]  /*07f0*/  IMAD R13, R2, UR5, R5 ;  /* 0x00000005020d7c24 */ /* 0x000fe4000f8e0205 */
[----:B------:R-:W-:-:S07]  /*0800*/  IMAD.MOV R8, RZ, RZ, -R8 ;  /* 0x000000ffff087224 */ /* 0x000fce00078e0a08 */
.L_x_28:
[----:B0-----:R-:W-:-:S06]  /*0810*/  IMAD.WIDE R4, R13, 0x4, R6 ;  /* 0x000000040d047825 */ /* 0x001fcc00078e0206 */
[----:B------:R-:W2:Y:S01]  /*0820*/  LDG.E R4, desc[UR6][R4.64] ;  /* 0x0000000604047981 */ /* 0x000ea2000c1e1900 */
[----:B------:R-:W-:Y:S01]  /*0830*/  IADD3 R8, PT, PT, R8, 0x1, RZ ;  /* 0x0000000108087810 */ /* 0x000fe20007ffe0ff */
[----:B------:R-:W-:-:S03]  /*0840*/  VIADD R13, R13, 0x1 ;  /* 0x000000010d0d7836 */ /* 0x000fc60000000000 */
[----:B------:R-:W-:Y:S01]  /*0850*/  ISETP.NE.AND P0, PT, R8, RZ, PT ;  /* 0x000000ff0800720c */ /* 0x000fe20003f05270 */
[----:B--2---:R-:W-:-:S12]  /*0860*/  FADD R11, R4, R11 ;  /* 0x0000000b040b7221 */ /* 0x004fd80000000000 */
[----:B------:R-:W-:Y:S05]  /*0870*/  @P0 BRA `(.L_x_28) ;  /* 0xfffffffc00e40947 */ /* 0x000fea000383ffff */
.L_x_19:
[----:B------:R-:W-:Y:S05]  /*0880*/  BSYNC.RECONVERGENT B0 ;  /* 0x0000000000007941 */ /* 0x000fea0003800200 */
.L_x_18:
[----:B------:R-:W-:Y:S01]  /*0890*/  IADD3 R0, PT, PT, R0, 0x3, -R3 ;  /* 0x0000000300007810 */ /* 0x000fe20007ffe803 */
[----:B------:R-:W-:Y:S01]  /*08a0*/  BSSY.RECONVERGENT B0, `(.L_x_29) ;  /* 0x000000f000007945 */ /* 0x000fe20003800200 */
[----:B------:R-:W-:Y:S02]  /*08b0*/  IMAD R2, R2, UR5, R9 ;  /* 0x0000000502027c24 */ /* 0x000fe4000f8e0209 */
[----:B------:R-:W-:-:S04]  /*08c0*/  I2FP.F32.S32 R6, R0 ;  /* 0x0000000000067245 */ /* 0x000fc80000201400 */
[----:B------:R-:W0:Y:S08]  /*08d0*/  MUFU.RCP R3, R6 ;  /* 0x0000000600037308 */ /* 0x000e300000001000 */
[----:B------:R-:W1:Y:S01]  /*08e0*/  FCHK P0, R11, R6 ;  /* 0x000000060b007302 */ /* 0x000e620000000000 */
[----:B0-----:R-:W-:-:S04]  /*08f0*/  FFMA R0, -R6, R3, 1 ;  /* 0x3f80000006007423 */ /* 0x001fc80000000103 */
[----:B------:R-:W-:-:S04]  /*0900*/  FFMA R0, R3, R0, R3 ;  /* 0x0000000003007223 */ /* 0x000fc80000000003 */
[----:B------:R-:W-:-:S04]  /*0910*/  FFMA R3, R0, R11, RZ ;  /* 0x0000000b00037223 */ /* 0x000fc800000000ff */
[----:B------:R-:W-:-:S04]  /*0920*/  FFMA R4, -R6, R3, R11 ;  /* 0x0000000306047223 */ /* 0x000fc8000000010b */
[----:B------:R-:W-:Y:S01]  /*0930*/  FFMA R13, R0, R4, R3 ;  /* 0x00000004000d7223 */ /* 0x000fe20000000003 */
[----:B-1----:R-:W-:Y:S06]  /*0940*/  @!P0 BRA `(.L_x_30) ;  /* 0x0000000000108947 */ /* 0x002fec0003800000 */
[----:B------:R-:W-:Y:S02]  /*0950*/  MOV R3, R11 ;  /* 0x0000000b00037202 */ /* 0x000fe40000000f00 */
[----:B------:R-:W-:-:S07]  /*0960*/  MOV R4, 0x980 ;  /* 0x0000098000047802 */ /* 0x000fce0000000f00 */
[----:B------:R-:W-:Y:S05]  /*0970*/  CALL.REL.NOINC `($__internal_2_$__cuda_sm3x_div_rn_noftz_f32_slowpath) ;  /* 0x00000000003c7944 */ /* 0x000fea0003c00000 */
[----:B------:R-:W-:-:S07]  /*0980*/  IMAD.MOV.U32 R13, RZ, RZ, R0 ;  /* 0x000000ffff0d7224 */ /* 0x000fce00078e0000 */
.L_x_30:
[----:B------:R-:W-:Y:S05]  /*0990*/  BSYNC.RECONVERGENT B0 ;  /* 0x0000000000007941 */ /* 0x000fea0003800200 */
.L_x_29:
[----:B------:R-:W0:Y:S08]  /*09a0*/  LDC.64 R6, c[0x0][0x398] ;  /* 0x0000e600ff067b82 */ /* 0x000e300000000a00 */
[----:B------:R-:W1:Y:S08]  /*09b0*/  LDC.64 R4, c[0x0][0x380] ;  /* 0x0000e000ff047b82 */ /* 0x000e700000000a00 */
[----:B------:R-:W2:Y:S01]  /*09c0*/  LDC.64 R8, c[0x0][0x390] ;  /* 0x0000e400ff087b82 */ /* 0x000ea20000000a00 */
[----:B0-----:R-:W-:-:S07]  /*09d0*/  IMAD R3, R7, R6, R2 ;  /* 0x0000000607037224 */ /* 0x001fce00078e0202 */
[----:B------:R-:W0:Y:S01]  /*09e0*/  LDC.64 R6, c[0x0][0x388] ;  /* 0x0000e200ff067b82 */ /* 0x000e220000000a00 */
[----:B-1----:R-:W-:-:S06]  /*09f0*/  IMAD.WIDE R4, R3, 0x4, R4 ;  /* 0x0000000403047825 */ /* 0x002fcc00078e0204 */
[----:B------:R-:W3:Y:S01]  /*0a00*/  LDG.E R4, desc[UR6][R4.64] ;  /* 0x0000000604047981 */ /* 0x000ee2000c1e1900 */
[----:B0-----:R-:W-:-:S04]  /*0a10*/  IMAD.WIDE R6, R2, 0x4, R6 ;  /* 0x0000000402067825 */ /* 0x001fc800078e0206 */
[----:B--2---:R-:W-:Y:S01]  /*0a20*/  IMAD.WIDE R2, R2, 0x4, R8 ;  /* 0x0000000402027825 */ /* 0x004fe200078e0208 */
[----:B------:R-:W-:Y:S03]  /*0a30*/  STG.E desc[UR6][R6.64], R13 ;  /* 0x0000000d06007986 */ /* 0x000fe6000c101906 */
[----:B---3--:R-:W-:-:S05]  /*0a40*/  FMUL R9, R4, R13 ;  /* 0x0000000d04097220 */ /* 0x008fca0000400000 */
[----:B------:R-:W-:Y:S01]  /*0a50*/  STG.E desc[UR6][R2.64], R9 ;  /* 0x0000000902007986 */ /* 0x000fe2000c101906 */
[----:B------:R-:W-:Y:S05]  /*0a60*/  EXIT ;  /* 0x000000000000794d */ /* 0x000fea0003800000 */
        .weak           $__internal_2_$__cuda_sm3x_div_rn_noftz_f32_slowpath
        .type           $__internal_2_$__cuda_sm3x_div_rn_noftz_f32_slowpath,@function
        .size           $__internal_2_$__cuda_sm3x_div_rn_noftz_f32_slowpath,(.L_x_53 - $__internal_2_$__cuda_sm3x_div_rn_noftz_f32_slowpath)
$__internal_2_$__cuda_sm3x_div_rn_noftz_f32_slowpath:
[----:B------:R-:W-:Y:S01]  /*0a70*/  SHF.R.U32.HI R5, RZ, 0x17, R6 ;  /* 0x00000017ff057819 */ /* 0x000fe20000011606 */
[----:B------:R-:W-:Y:S01]  /*0a80*/  BSSY.RECONVERGENT B1, `(.L_x_31) ;  /* 0x0000063000017945 */ /* 0x000fe20003800200 */
[----:B------:R-:W-:Y:S02]  /*0a90*/  SHF.R.U32.HI R0, RZ, 0x17, R3 ;  /* 0x00000017ff007819 */ /* 0x000fe40000011603 */
[----:B------:R-:W-:Y:S02]  /*0aa0*/  LOP3.LUT R5, R5, 0xff, RZ, 0xc0, !PT ;  /* 0x000000ff05057812 */ /* 0x000fe400078ec0ff */
[----:B------:R-:W-:Y:S02]  /*0ab0*/  LOP3.LUT R10, R0, 0xff, RZ, 0xc0, !PT ;  /* 0x000000ff000a7812 */ /* 0x000fe400078ec0ff */
[----:B------:R-:W-:-:S03]  /*0ac0*/  IADD3 R8, PT, PT, R5, -0x1, RZ ;  /* 0xffffffff05087810 */ /* 0x000fc60007ffe0ff */
[----:B------:R-:W-:Y:S01]  /*0ad0*/  VIADD R9, R10, 0xffffffff ;  /* 0xffffffff0a097836 */ /* 0x000fe20000000000 */
[----:B------:R-:W-:-:S04]  /*0ae0*/  ISETP.GT.U32.AND P0, PT, R8, 0xfd, PT ;  /* 0x000000fd0800780c */ /* 0x000fc80003f04070 */
[----:B------:R-:W-:-:S13]  /*0af0*/  ISETP.GT.U32.OR P0, PT, R9, 0xfd, P0 ;  /* 0x000000fd0900780c */ /* 0x000fda0000704470 */
[----:B------:R-:W-:Y:S01]  /*0b00*/  @!P0 MOV R7, RZ ;  /* 0x000000ff00078202 */ /* 0x000fe20000000f00 */
[----:B------:R-:W-:Y:S06]  /*0b10*/  @!P0 BRA `(.L_x_32) ;  /* 0x0000000000608947 */ /* 0x000fec0003800000 */
[----:B------:R-:W-:Y:S01]  /*0b20*/  FSETP.GTU.FTZ.AND P0, PT, |R3|, +INF , PT ;  /* 0x7f8000000300780b */ /* 0x000fe20003f1c200 */
[----:B------:R-:W-:Y:S01]  /*0b30*/  IMAD.MOV.U32 R0, RZ, RZ, R6 ;  /* 0x000000ffff007224 */ /* 0x000fe200078e0006 */
        /* <DEDUP_REMOVED lines=20> */
[----:B------:R-:W-:Y:S02]  /*0c80*/  @!P1 FFMA R6, R0, 1.84467440737095516160e+19, RZ ;  /* 0x5f80000000069823 */ /* 0x000fe400000000ff */
[----:B------:R-:W-:-:S07]  /*0c90*/  @!P1 IADD3 R7, PT, PT, R7, 0x40, RZ ;  /* 0x0000004007079810 */ /* 0x000fce0007ffe0ff */
.L_x_32:
[----:B------:R-:W-:Y:S01]  /*0ca0*/  LEA R9, R5, 0xc0800000, 0x17 ;  /* 0xc080000005097811 */ /* 0x000fe200078eb8ff */
[----:B------:R-:W-:Y:S04]  /*0cb0*/  BSSY.RECONVERGENT B2, `(.L_x_37) ;  /* 0x0000036000027945 */ /* 0x000fe80003800200 */
[----:B------:R-:W-:Y:S01]  /*0cc0*/  IMAD.IADD R9, R6, 0x1, -R9 ;  /* 0x0000000106097824 */ /* 0x000fe200078e0a09 */
[----:B------:R-:W-:-:S03]  /*0cd0*/  IADD3 R6, PT, PT, R10, -0x7f, RZ ;  /* 0xffffff810a067810 */ /* 0x000fc60007ffe0ff */
[----:B------:R-:W0:Y:S01]  /*0ce0*/  MUFU.RCP R8, R9 ;  /* 0x0000000900087308 */ /* 0x000e220000001000 */
[----:B------:R-:W-:Y:S01]  /*0cf0*/  FADD.FTZ R11, -R9, -RZ ;  /* 0x800000ff090b7221 */ /* 0x000fe20000010100 */
[C---:B------:R-:W-:Y:S01]  /*0d00*/  IMAD R0, R6.reuse, -0x800000, R3 ;  /* 0xff80000006007824 */ /* 0x040fe200078e0203 */
[----:B------:R-:W-:-:S05]  /*0d10*/  IADD3 R6, PT, PT, R6, 0x7f, -R5 ;  /* 0x0000007f06067810 */ /* 0x000fca0007ffe805 */
[----:B------:R-:W-:Y:S02]  /*0d20*/  IMAD.IADD R6, R6, 0x1, R7 ;  /* 0x0000000106067824 */ /* 0x000fe400078e0207 */
        /* <DEDUP_REMOVED lines=21> */
[CCC-:B------:R-:W-:Y:S01]  /*0e80*/  FFMA.RM R6, R10.reuse, R8.reuse, R13.reuse ;  /* 0x000000080a067223 */ /* 0x1c0fe2000000400d */
[C---:B------:R-:W-:Y:S02]  /*0e90*/  ISETP.NE.AND P2, PT, R7.reuse, RZ, PT ;  /* 0x000000ff0700720c */ /* 0x040fe40003f45270 */
[----:B------:R-:W-:Y:S02]  /*0ea0*/  ISETP.NE.AND P1, PT, R7, RZ, PT ;  /* 0x000000ff0700720c */ /* 0x000fe40003f25270 */
[----:B------:R-:W-:Y:S01]  /*0eb0*/  LOP3.LUT R5, R3, 0x7fffff, RZ, 0xc0, !PT ;  /* 0x007fffff03057812 */ /* 0x000fe200078ec0ff */
[----:B------:R-:W-:Y:S01]  /*0ec0*/  FFMA.RP R3, R10, R8, R13 ;  /* 0x000000080a037223 */ /* 0x000fe2000000800d */
[----:B------:R-:W-:Y:S01]  /*0ed0*/  IADD3 R8, PT, PT, R7, 0x20, RZ ;  /* 0x0000002007087810 */ /* 0x000fe20007ffe0ff */
[----:B------:R-:W-:Y:S01]  /*0ee0*/  IMAD.MOV R7, RZ, RZ, -R7 ;  /* 0x000000ffff077224 */ /* 0x000fe200078e0a07 */
        /* <DEDUP_REMOVED lines=14> */
.L_x_39:
[----:B------:R-:W-:-:S04]  /*0fd0*/  LOP3.LUT R0, R0, 0x80000000, RZ, 0xc0, !PT ;  /* 0x8000000000007812 */ /* 0x000fc800078ec0ff */
[----:B------:R-:W-:Y:S01]  /*0fe0*/  LOP3.LUT R0, R0, 0x7f800000, RZ, 0xfc, !PT ;  /* 0x7f80000000007812 */ /* 0x000fe200078efcff */
[----:B------:R-:W-:Y:S06]  /*0ff0*/  BRA `(.L_x_40) ;  /* 0x0000000000047947 */ /* 0x000fec0003800000 */
.L_x_38:
[----:B------:R-:W-:-:S07]  /*1000*/  IMAD R0, R6, 0x800000, R0 ;  /* 0x0080000006007824 */ /* 0x000fce00078e0200 */
.L_x_40:
[----:B------:R-:W-:Y:S05]  /*1010*/  BSYNC.RECONVERGENT B2 ;  /* 0x0000000000027941 */ /* 0x000fea0003800200 */
.L_x_37:
[----:B------:R-:W-:Y:S05]  /*1020*/  BRA `(.L_x_41) ;  /* 0x0000000000207947 */ /* 0x000fea0003800000 */
.L_x_36:
[----:B------:R-:W-:-:S04]  /*1030*/  LOP3.LUT R0, R6, 0x80000000, R3, 0x48, !PT ;  /* 0x8000000006007812 */ /* 0x000fc800078e4803 */
[----:B------:R-:W-:Y:S01]  /*1040*/  LOP3.LUT R0, R0, 0x7f800000, RZ, 0xfc, !PT ;  /* 0x7f80000000007812 */ /* 0x000fe200078efcff */
[----:B------:R-:W-:Y:S06]  /*1050*/  BRA `(.L_x_41) ;  /* 0x0000000000147947 */ /* 0x000fec0003800000 */
.L_x_35:
[----:B------:R-:W-:Y:S01]  /*1060*/  LOP3.LUT R0, R6, 0x80000000, R3, 0x48, !PT ;  /* 0x8000000006007812 */ /* 0x000fe200078e4803 */
[----:B------:R-:W-:Y:S06]  /*1070*/  BRA `(.L_x_41) ;  /* 0x00000000000c7947 */ /* 0x000fec0003800000 */
.L_x_34:
[----:B------:R-:W0:Y:S01]  /*1080*/  MUFU.RSQ R0, -QNAN ;  /* 0xffc0000000007908 */ /* 0x000e220000001400 */
[----:B------:R-:W-:Y:S05]  /*1090*/  BRA `(.L_x_41) ;  /* 0x0000000000047947 */ /* 0x000fea0003800000 */
.L_x_33:
[----:B------:R-:W-:-:S07]  /*10a0*/  FADD.FTZ R0, R3, R0 ;  /* 0x0000000003007221 */ /* 0x000fce0000010000 */
.L_x_41:
[----:B------:R-:W-:Y:S05]  /*10b0*/  BSYNC.RECONVERGENT B1 ;  /* 0x0000000000017941 */ /* 0x000fea0003800200 */
.L_x_31:
[----:B------:R-:W-:-:S04]  /*10c0*/  HFMA2 R5, -RZ, RZ, 0, 0 ;  /* 0x00000000ff057431 */ /* 0x000fc800000001ff */
[----:B0-----:R-:W-:Y:S05]  /*10d0*/  RET.REL.NODEC R4 `(_Z20processEnergySignalsPfS_S_ii) ;  /* 0xffffffec04c87950 */ /* 0x001fea0003c3ffff */
.L_x_42:
        /* <DEDUP_REMOVED lines=10> */
.L_x_53:


//--------------------- .text._Z15matrixMulSharedPfS_S_i --------------------------
	.section	.text._Z15matrixMulSharedPfS_S_i,"ax",@progbits
	.align	128
        .global         _Z15matrixMulSharedPfS_S_i
        .type           _Z15matrixMulSharedPfS_S_i,@function
        .size           _Z15matrixMulSharedPfS_S_i,(.L_x_56 - _Z15matrixMulSharedPfS_S_i)
        .other          _Z15matrixMulSharedPfS_S_i,@"STO_CUDA_ENTRY STV_DEFAULT"
_Z15matrixMulSharedPfS_S_i:
.text._Z15matrixMulSharedPfS_S_i:
[----:B------:R-:W-:Y:S01]  /*0000*/  LDC R1, c[0x0][0x37c] ;  /* 0x0000df00ff017b82 */ /* 0x000fe20000000800 */
[----:B------:R-:W0:Y:S01]  /*0010*/  LDCU UR4, c[0x0][0x398] ;  /* 0x00007300ff0477ac */ /* 0x000e220008000800 */
[----:B------:R-:W1:Y:S01]  /*0020*/  S2R R2, SR_CTAID.Y ;  /* 0x0000000000027919 */ /* 0x000e620000002600 */
[----:B------:R-:W-:Y:S01]  /*0030*/  HFMA2 R23, -RZ, RZ, 0, 0 ;  /* 0x00000000ff177431 */ /* 0x000fe200000001ff */
[----:B------:R-:W2:Y:S01]  /*0040*/  LDCU.64 UR8, c[0x0][0x358] ;  /* 0x00006b00ff0877ac */ /* 0x000ea20008000a00 */
[----:B------:R-:W1:Y:S01]  /*0050*/  S2R R7, SR_TID.Y ;  /* 0x0000000000077919 */ /* 0x000e620000002200 */
[----:B------:R-:W3:Y:S01]  /*0060*/  S2R R8, SR_CTAID.X ;  /* 0x0000000000087919 */ /* 0x000ee20000002500 */
[----:B------:R-:W3:Y:S01]  /*0070*/  S2R R3, SR_TID.X ;  /* 0x0000000000037919 */ /* 0x000ee20000002100 */
[----:B0-----:R-:W-:-:S04]  /*0080*/  MOV R0, UR4 ;  /* 0x0000000400007c02 */ /* 0x001fc80008000f00 */
[----:B------:R-:W-:Y:S02]  /*0090*/  ISETP.GE.AND P0, PT, R0, 0x1, PT ;  /* 0x000000010000780c */ /* 0x000fe40003f06270 */
[----:B-1----:R-:W-:Y:S02]  /*00a0*/  LEA R2, R2, R7, 0x4 ;  /* 0x0000000702027211 */ /* 0x002fe400078e20ff */
[----:B---3--:R-:W-:-:S09]  /*00b0*/  LEA R5, R8, R3, 0x4 ;  /* 0x0000000308057211 */ /* 0x008fd200078e20ff */
[----:B--2---:R-:W-:Y:S05]  /*00c0*/  @!P0 BRA `(.L_x_43) ;  /* 0x0000000400348947 */ /* 0x004fea0003800000 */
[----:B------:R-:W0:Y:S01]  /*00d0*/  S2UR UR6, SR_CgaCtaId ;  /* 0x00000000000679c3 */ /* 0x000e220000008800 */
[----:B------:R-:W-:Y:S01]  /*00e0*/  UMOV UR4, 0x400 ;  /* 0x0000040000047882 */ /* 0x000fe20000000000 */
[----:B------:R-:W-:Y:S01]  /*00f0*/  IADD3 R4, PT, PT, R0, 0xf, RZ ;  /* 0x0000000f00047810 */ /* 0x000fe20007ffe0ff */
[----:B------:R-:W-:Y:S01]  /*0100*/  UIADD3 UR5, UPT, UPT, UR4, 0x400, URZ ;  /* 0x0000040004057890 */ /* 0x000fe2000fffe0ff */
[-C--:B------:R-:W-:Y:S01]  /*0110*/  IMAD R17, R7, R0.reuse, R3 ;  /* 0x0000000007117224 */ /* 0x080fe200078e0203 */
[----:B------:R-:W-:Y:S02]  /*0120*/  MOV R23, RZ ;  /* 0x000000ff00177202 */ /* 0x000fe40000000f00 */
[----:B------:R-:W-:Y:S01]  /*0130*/  SHF.R.U32.HI R19, RZ, 0x4, R4 ;  /* 0x00000004ff137819 */ /* 0x000fe20000011604 */
[----:B------:R-:W1:Y:S01]  /*0140*/  LDC R6, c[0x0][0x398] ;  /* 0x0000e600ff067b82 */ /* 0x000e620000000800 */
[----:B------:R-:W-:Y:S02]  /*0150*/  IMAD R17, R8, 0x10, R17 ;  /* 0x0000001008117824 */ /* 0x000fe400078e0211 */
[----:B------:R-:W-:Y:S01]  /*0160*/  IMAD R4, R2, R0, R3 ;  /* 0x0000000002047224 */ /* 0x000fe200078e0203 */
[----:B------:R-:W-:Y:S01]  /*0170*/  IADD3 R19, PT, PT, -R19, RZ, RZ ;  /* 0x000000ff13137210 */ /* 0x000fe20007ffe1ff */
[----:B0-----:R-:W-:-:S02]  /*0180*/  ULEA UR5, UR6, UR5, 0x18 ;  /* 0x0000000506057291 */ /* 0x001fc4000f8ec0ff */
[----:B------:R-:W-:-:S04]  /*0190*/  ULEA UR4, UR6, UR4, 0x18 ;  /* 0x0000000406047291 */ /* 0x000fc8000f8ec0ff */
[----:B------:R-:W-:Y:S02]  /*01a0*/  LEA R20, R3, UR5, 0x2 ;  /* 0x0000000503147c11 */ /* 0x000fe4000f8e10ff */
[----:B------:R-:W-:-:S03]  /*01b0*/  LEA R18, R7, UR4, 0x6 ;  /* 0x0000000407127c11 */ /* 0x000fc6000f8e30ff */
[----:B------:R-:W-:Y:S01]  /*01c0*/  IMAD R16, R7, 0x40, R20 ;  /* 0x0000004007107824 */ /* 0x000fe200078e0214 */
[----:B------:R-:W-:-:S07]  /*01d0*/  LEA R21, R3, R18, 0x2 ;  /* 0x0000001203157211 */ /* 0x000fce00078e10ff */
.L_x_44:
[----:B-1----:R-:W-:Y:S01]  /*01e0*/  MOV R0, R6 ;  /* 0x0000000600007202 */ /* 0x002fe20000000f00 */
[----:B------:R-:W-:Y:S01]  /*01f0*/  HFMA2 R22, -RZ, RZ, 0, 0 ;  /* 0x00000000ff167431 */ /* 0x000fe200000001ff */
[----:B------:R-:W-:Y:S02]  /*0200*/  VIMNMX.U32 R9, PT, PT, R2, R3, !PT ;  /* 0x0000000302097248 */ /* 0x000fe40007fe0000 */
[-C--:B------:R-:W-:Y:S02]  /*0210*/  ISETP.GE.U32.AND P0, PT, R7, R0.reuse, PT ;  /* 0x000000000700720c */ /* 0x080fe40003f06070 */
[-C--:B------:R-:W-:Y:S02]  /*0220*/  ISETP.GE.U32.AND P1, PT, R9, R0.reuse, PT ;  /* 0x000000000900720c */ /* 0x080fe40003f26070 */
[----:B------:R-:W-:Y:S02]  /*0230*/  ISETP.GE.OR P0, PT, R5, R0, P0 ;  /* 0x000000000500720c */ /* 0x000fe40000706670 */
[----:B------:R-:W-:-:S09]  /*0240*/  MOV R27, RZ ;  /* 0x000000ff001b7202 */ /* 0x000fd20000000f00 */
[----:B------:R-:W0:Y:S08]  /*0250*/  @!P1 LDC.64 R10, c[0x0][0x380] ;  /* 0x0000e000ff0a9b82 */ /* 0x000e300000000a00 */
[----:B------:R-:W1:Y:S01]  /*0260*/  @!P0 LDC.64 R8, c[0x0][0x388] ;  /* 0x0000e200ff088b82 */ /* 0x000e620000000a00 */
[----:B0-----:R-:W-:-:S05]  /*0270*/  @!P1 IMAD.WIDE.U32 R10, R4, 0x4, R10 ;  /* 0x00000004040a9825 */ /* 0x001fca00078e000a */
[----:B------:R-:W2:Y:S01]  /*0280*/  @!P1 LDG.E R22, desc[UR8][R10.64] ;  /* 0x000000080a169981 */ /* 0x000ea2000c1e1900 */
[----:B-1----:R-:W-:-:S05]  /*0290*/  @!P0 IMAD.WIDE.U32 R8, R17, 0x4, R8 ;  /* 0x0000000411088825 */ /* 0x002fca00078e0008 */
[----:B------:R-:W3:Y:S01]  /*02a0*/  @!P0 LDG.E R27, desc[UR8][R8.64] ;  /* 0x00000008081b8981 */ /* 0x000ee2000c1e1900 */
[----:B------:R-:W-:-:S05]  /*02b0*/  VIADD R19, R19, 0x1 ;  /* 0x0000000113137836 */ /* 0x000fca0000000000 */
[----:B------:R-:W-:Y:S02]  /*02c0*/  ISETP.NE.AND P0, PT, R19, RZ, PT ;  /* 0x000000ff1300720c */ /* 0x000fe40003f05270 */
[----:B------:R-:W-:Y:S02]  /*02d0*/  IADD3 R3, PT, PT, R3, 0x10, RZ ;  /* 0x0000001003037810 */ /* 0x000fe40007ffe0ff */
[----:B------:R-:W-:Y:S02]  /*02e0*/  IADD3 R7, PT, PT, R7, 0x10, RZ ;  /* 0x0000001007077810 */ /* 0x000fe40007ffe0ff */
[----:B------:R-:W-:Y:S02]  /*02f0*/  IADD3 R4, PT, PT, R4, 0x10, RZ ;  /* 0x0000001004047810 */ /* 0x000fe40007ffe0ff */
[----:B------:R-:W-:Y:S01]  /*0300*/  LEA R17, R0, R17, 0x4 ;  /* 0x0000001100117211 */ /* 0x000fe200078e20ff */
[----:B--2---:R-:W-:Y:S04]  /*0310*/  STS [R21], R22 ;  /* 0x0000001615007388 */ /* 0x004fe80000000800 */
[----:B---3--:R-:W-:Y:S01]  /*0320*/  STS [R16], R27 ;  /* 0x0000001b10007388 */ /* 0x008fe20000000800 */
[----:B------:R-:W-:Y:S06]  /*0330*/  BAR.SYNC.DEFER_BLOCKING 0x0 ;  /* 0x0000000000007b1d */ /* 0x000fec0000010000 */
[----:B------:R-:W-:Y:S04]  /*0340*/  LDS R26, [R20] ;  /* 0x00000000141a7984 */ /* 0x000fe80000000800 */
[----:B------:R-:W0:Y:S04]  /*0350*/  LDS.128 R12, [R18] ;  /* 0x00000000120c7984 */ /* 0x000e280000000c00 */
[----:B------:R-:W1:Y:S04]  /*0360*/  LDS R29, [R20+0x40] ;  /* 0x00004000141d7984 */ /* 0x000e680000000800 */
[----:B------:R-:W2:Y:S04]  /*0370*/  LDS R25, [R20+0x80] ;  /* 0x0000800014197984 */ /* 0x000ea80000000800 */
[----:B------:R-:W3:Y:S04]  /*0380*/  LDS R24, [R20+0xc0] ;  /* 0x0000c00014187984 */ /* 0x000ee80000000800 */
[----:B------:R-:W-:Y:S04]  /*0390*/  LDS.128 R8, [R18+0x10] ;  /* 0x0000100012087984 */ /* 0x000fe80000000c00 */
[----:B------:R-:W-:Y:S04]  /*03a0*/  LDS R22, [R20+0x140] ;  /* 0x0001400014167984 */ /* 0x000fe80000000800 */
[----:B------:R-:W-:Y:S01]  /*03b0*/  LDS R27, [R20+0x200] ;  /* 0x00020000141b7984 */ /* 0x000fe20000000800 */
[----:B0-----:R-:W-:-:S03]  /*03c0*/  FFMA R12, R12, R26, R23 ;  /* 0x0000001a0c0c7223 */ /* 0x001fc60000000017 */
[----:B------:R-:W0:Y:S01]  /*03d0*/  LDS R23, [R20+0x100] ;  /* 0x0001000014177984 */ /* 0x000e220000000800 */
[----:B-1----:R-:W-:-:S03]  /*03e0*/  FFMA R12, R29, R13, R12 ;  /* 0x0000000d1d0c7223 */ /* 0x002fc6000000000c */
[----:B------:R-:W-:Y:S01]  /*03f0*/  LDS R26, [R20+0x1c0] ;  /* 0x0001c000141a7984 */ /* 0x000fe20000000800 */
[----:B--2---:R-:W-:-:S03]  /*0400*/  FFMA R13, R25, R14, R12 ;  /* 0x0000000e190d7223 */ /* 0x004fc6000000000c */
[----:B------:R-:W1:Y:S01]  /*0410*/  LDS R25, [R20+0x180] ;  /* 0x0001800014197984 */ /* 0x000e620000000800 */
[----:B---3--:R-:W-:-:S03]  /*0420*/  FFMA R13, R24, R15, R13 ;  /* 0x0000000f180d7223 */ /* 0x008fc6000000000d */
[----:B------:R-:W-:Y:S01]  /*0430*/  LDS R24, [R20+0x240] ;  /* 0x0002400014187984 */ /* 0x000fe20000000800 */
[----:B0-----:R-:W-:-:S03]  /*0440*/  FFMA R23, R8, R23, R13 ;  /* 0x0000001708177223 */ /* 0x001fc6000000000d */
[----:B------:R-:W0:Y:S01]  /*0450*/  LDS.128 R12, [R18+0x20] ;  /* 0x00002000120c7984 */ /* 0x000e220000000c00 */
[----:B------:R-:W-:-:S03]  /*0460*/  FFMA R22, R22, R9, R23 ;  /* 0x0000000916167223 */ /* 0x000fc60000000017 */
[----:B------:R-:W2:Y:S01]  /*0470*/  LDS R23, [R20+0x280] ;  /* 0x0002800014177984 */ /* 0x000ea20000000800 */
[----:B-1----:R-:W-:-:S03]  /*0480*/  FFMA R25, R25, R10, R22 ;  /* 0x0000000a19197223 */ /* 0x002fc60000000016 */
[----:B------:R-:W1:Y:S01]  /*0490*/  LDS R22, [R20+0x2c0] ;  /* 0x0002c00014167984 */ /* 0x000e620000000800 */
[----:B------:R-:W-:-:S03]  /*04a0*/  FFMA R11, R26, R11, R25 ;  /* 0x0000000b1a0b7223 */ /* 0x000fc60000000019 */
[----:B------:R-:W-:Y:S01]  /*04b0*/  LDS R25, [R20+0x300] ;  /* 0x0003000014197984 */ /* 0x000fe20000000800 */
[----:B0-----:R-:W-:-:S03]  /*04c0*/  FFMA R27, R12, R27, R11 ;  /* 0x0000001b0c1b7223 */ /* 0x001fc6000000000b */
[----:B------:R-:W0:Y:S01]  /*04d0*/  LDS.128 R8, [R18+0x30] ;  /* 0x0000300012087984 */ /* 0x000e220000000c00 */
[----:B------:R-:W-:-:S03]  /*04e0*/  FFMA R24, R24, R13, R27 ;  /* 0x0000000d18187223 */ /* 0x000fc6000000001b */
[----:B------:R-:W3:Y:S04]  /*04f0*/  LDS R27, [R20+0x340] ;  /* 0x00034000141b7984 */ /* 0x000ee80000000800 */
[----:B------:R-:W4:Y:S04]  /*0500*/  LDS R13, [R20+0x380] ;  /* 0x00038000140d7984 */ /* 0x000f280000000800 */
[----:B------:R-:W5:Y:S01]  /*0510*/  LDS R12, [R20+0x3c0] ;  /* 0x0003c000140c7984 */ /* 0x000f620000000800 */
[----:B--2---:R-:W-:-:S04]  /*0520*/  FFMA R23, R23, R14, R24 ;  /* 0x0000000e17177223 */ /* 0x004fc80000000018 */
[----:B-1----:R-:W-:-:S04]  /*0530*/  FFMA R15, R22, R15, R23 ;  /* 0x0000000f160f7223 */ /* 0x002fc80000000017 */
[----:B0-----:R-:W-:-:S04]  /*0540*/  FFMA R8, R8, R25, R15 ;  /* 0x0000001908087223 */ /* 0x001fc8000000000f */
[----:B---3--:R-:W-:-:S04]  /*0550*/  FFMA R8, R27, R9, R8 ;  /* 0x000000091b087223 */ /* 0x008fc80000000008 */
[----:B----4-:R-:W-:-:S04]  /*0560*/  FFMA R13, R13, R10, R8 ;  /* 0x0000000a0d0d7223 */ /* 0x010fc80000000008 */
[----:B-----5:R-:W-:Y:S01]  /*0570*/  FFMA R23, R12, R11, R13 ;  /* 0x0000000b0c177223 */ /* 0x020fe2000000000d */
[----:B------:R-:W-:Y:S06]  /*0580*/  BAR.SYNC.DEFER_BLOCKING 0x0 ;  /* 0x0000000000007b1d */ /* 0x000fec0000010000 */
[----:B------:R-:W-:Y:S05]  /*0590*/  @P0 BRA `(.L_x_44) ;  /* 0xfffffffc00100947 */ /* 0x000fea000383ffff */
.L_x_43:
[----:B------:R-:W-:-:S04]  /*05a0*/  VIMNMX R3, PT, PT, R2, R5, !PT ;  /* 0x0000000502037248 */ /* 0x000fc80007fe0100 */
[----:B------:R-:W-:-:S13]  /*05b0*/  ISETP.GE.AND P0, PT, R3, R0, PT ;  /* 0x000000000300720c */ /* 0x000fda0003f06270 */
[----:B------:R-:W-:Y:S05]  /*05c0*/  @P0 EXIT ;  /* 0x000000000000094d */ /* 0x000fea0003800000 */
[----:B------:R-:W0:Y:S01]  /*05d0*/  LDC.64 R6, c[0x0][0x390] ;  /* 0x0000e400ff067b82 */ /* 0x000e220000000a00 */
[----:B------:R-:W-:-:S04]  /*05e0*/  IMAD R3, R2, R0, R5 ;  /* 0x0000000002037224 */ /* 0x000fc800078e0205 */
[----:B0-----:R-:W-:-:S05]  /*05f0*/  IMAD.WIDE R2, R3, 0x4, R6 ;  /* 0x0000000403027825 */ /* 0x001fca00078e0206 */
[----:B------:R-:W-:Y:S01]  /*0600*/  STG.E desc[UR8][R2.64], R23 ;  /* 0x0000001702007986 */ /* 0x000fe2000c101908 */
[----:B------:R-:W-:Y:S05]  /*0610*/  EXIT ;  /* 0x000000000000794d */ /* 0x000fea0003800000 */
.L_x_45:
        /* <DEDUP_REMOVED lines=14> */
.L_x_56:


//--------------------- .text._Z15matrixMulKernelPfS_S_i --------------------------
	.section	.text._Z15matrixMulKernelPfS_S_i,"ax",@progbits
	.align	128
        .global         _Z15matrixMulKernelPfS_S_i
        .type           _Z15matrixMulKernelPfS_S_i,@function
        .size           _Z15matrixMulKernelPfS_S_i,(.L_x_57 - _Z15matrixMulKernelPfS_S_i)
        .other          _Z15matrixMulKernelPfS_S_i,@"STO_CUDA_ENTRY STV_DEFAULT"
_Z15matrixMulKernelPfS_S_i:
.text._Z15matrixMulKernelPfS_S_i:
[----:B------:R-:W-:Y:S01]  /*0000*/  LDC R1, c[0x0][0x37c] ;  /* 0x0000df00ff017b82 */ /* 0x000fe20000000800 */
[----:B------:R-:W0:Y:S07]  /*0010*/  S2R R0, SR_TID.Y ;  /* 0x0000000000007919 */ /* 0x000e2e0000002200 */
[----:B------:R-:W0:Y:S01]  /*0020*/  S2UR UR4, SR_CTAID.Y ;  /* 0x00000000000479c3 */ /* 0x000e220000002600 */
[----:B------:R-:W1:Y:S01]  /*0030*/  LDCU UR20, c[0x0][0x398] ;  /* 0x00007300ff1477ac */ /* 0x000e620008000800 */
[----:B------:R-:W2:Y:S06]  /*0040*/  S2R R3, SR_TID.X ;  /* 0x0000000000037919 */ /* 0x000eac0000002100 */
[----:B------:R-:W0:Y:S08]  /*0050*/  LDC R13, c[0x0][0x364] ;  /* 0x0000d900ff0d7b82 */ /* 0x000e300000000800 */
[----:B------:R-:W2:Y:S08]  /*0060*/  S2UR UR5, SR_CTAID.X ;  /* 0x00000000000579c3 */ /* 0x000eb00000002500 */
[----:B------:R-:W2:Y:S01]  /*0070*/  LDC R2, c[0x0][0x360] ;  /* 0x0000d800ff027b82 */ /* 0x000ea20000000800 */
[----:B0-----:R-:W-:-:S02]  /*0080*/  IMAD R13, R13, UR4, R0 ;  /* 0x000000040d0d7c24 */ /* 0x001fc4000f8e0200 */
[----:B--2---:R-:W-:-:S05]  /*0090*/  IMAD R0, R2, UR5, R3 ;  /* 0x0000000502007c24 */ /* 0x004fca000f8e0203 */
[----:B------:R-:W-:-:S04]  /*00a0*/  VIMNMX R2, PT, PT, R13, R0, !PT ;  /* 0x000000000d027248 */ /* 0x000fc80007fe0100 */
[----:B-1----:R-:W-:-:S13]  /*00b0*/  ISETP.GE.AND P0, PT, R2, UR20, PT ;  /* 0x0000001402007c0c */ /* 0x002fda000bf06270 */
[----:B------:R-:W-:Y:S05]  /*00c0*/  @P0 EXIT ;  /* 0x000000000000094d */ /* 0x000fea0003800000 */
[----:B------:R-:W-:Y:S01]  /*00d0*/  UISETP.GE.U32.AND UP0, UPT, UR20, 0x8, UPT ;  /* 0x000000081400788c */ /* 0x000fe2000bf06070 */
[----:B------:R-:W-:Y:S02]  /*00e0*/  HFMA2 R12, -RZ, RZ, 0, 0 ;  /* 0x00000000ff0c7431 */ /* 0x000fe400000001ff */
[----:B------:R-:W-:Y:S01]  /*00f0*/  IMAD R13, R13, UR20, RZ ;  /* 0x000000140d0d7c24 */ /* 0x000fe2000f8e02ff */
[----:B------:R-:W-:Y:S01]  /*0100*/  UMOV UR4, URZ ;  /* 0x000000ff00047c82 */ /* 0x000fe20008000000 */
[----:B------:R-:W0:Y:S04]  /*0110*/  LDCU.64 UR18, c[0x0][0x358] ;  /* 0x00006b00ff1277ac */ /* 0x000e280008000a00 */
[----:B------:R-:W-:Y:S05]  /*0120*/  BRA.U !UP0, `(.L_x_46) ;  /* 0x0000000508047547 */ /* 0x000fea000b800000 */
[----:B------:R-:W1:Y:S01]  /*0130*/  LDCU.128 UR24, c[0x0][0x380] ;  /* 0x00007000ff1877ac */ /* 0x000e620008000c00 */
[----:B------:R-:W-:Y:S02]  /*0140*/  MOV R12, RZ ;  /* 0x000000ff000c7202 */ /* 0x000fe40000000f00 */
[----:B------:R-:W-:Y:S01]  /*0150*/  MOV R14, R0 ;  /* 0x00000000000e7202 */ /* 0x000fe20000000f00 */
[----:B------:R-:W-:-:S04]  /*0160*/  ULOP3.LUT UR4, UR20, 0x7ffffff8, URZ, 0xc0, !UPT ;  /* 0x7ffffff814047892 */ /* 0x000fc8000f8ec0ff */
[----:B------:R-:W-:Y:S01]  /*0170*/  UIADD3 UR5, UPT, UPT, -UR4, URZ, URZ ;  /* 0x000000ff04057290 */ /* 0x000fe2000fffe1ff */
[----:B-1----:R-:W-:Y:S01]  /*0180*/  MOV R2, UR24 ;  /* 0x0000001800027c02 */ /* 0x002fe20008000f00 */
[----:B------:R-:W-:Y:S01]  /*0190*/  UIMAD.WIDE UR6, UR20, 0x8, UR26 ;  /* 0x00000008140678a5 */ /* 0x000fe2000f8e021a */
[----:B------:R-:W-:Y:S01]  /*01a0*/  MOV R3, UR25 ;  /* 0x0000001900037c02 */ /* 0x000fe20008000f00 */
[----:B------:R-:W-:Y:S02]  /*01b0*/  UIMAD.WIDE UR8, UR20, 0xc, UR26 ;  /* 0x0000000c140878a5 */ /* 0x000fe4000f8e021a */
[----:B------:R-:W-:Y:S01]  /*01c0*/  UIMAD.WIDE UR10, UR20, 0x10, UR26 ;  /* 0x00000010140a78a5 */ /* 0x000fe2000f8e021a */
[----:B------:R-:W-:Y:S01]  /*01d0*/  IMAD.WIDE.U32 R2, R13, 0x4, R2 ;  /* 0x000000040d027825 */ /* 0x000fe200078e0002 */
[----:B------:R-:W-:Y:S02]  /*01e0*/  UIMAD.WIDE UR12, UR20, 0x14, UR26 ;  /* 0x00000014140c78a5 */ /* 0x000fe4000f8e021a */
[----:B------:R-:W-:Y:S01]  /*01f0*/  UIMAD.WIDE UR14, UR20, 0x18, UR26 ;  /* 0x00000018140e78a5 */ /* 0x000fe2000f8e021a */
[----:B------:R-:W-:Y:S01]  /*0200*/  IADD3 R2, P0, PT, R2, 0x10, RZ ;  /* 0x0000001002027810 */ /* 0x000fe20007f1e0ff */
[----:B------:R-:W-:-:S03]  /*0210*/  UIMAD.WIDE UR16, UR20, 0x1c, UR26 ;  /* 0x0000001c141078a5 */ /* 0x000fc6000f8e021a */
[----:B------:R-:W-:-:S09]  /*0220*/  IADD3.X R3, PT, PT, RZ, R3, RZ, P0, !PT ;  /* 0x00000003ff037210 */ /* 0x000fd200007fe4ff */
.L_x_47:
[----:B------:R-:W-:Y:S01]  /*0230*/  UIMAD.WIDE UR22, UR20, 0x4, UR26 ;  /* 0x00000004141678a5 */ /* 0x000fe2000f8e021a */
[----:B------:R-:W-:Y:S02]  /*0240*/  IMAD.MOV.U32 R23, RZ, RZ, 0x4 ;  /* 0x00000004ff177424 */ /* 0x000fe400078e00ff */
[----:B------:R-:W-:Y:S01]  /*0250*/  HFMA2 R11, -RZ, RZ, 0, 2.384185791015625e-07 ;  /* 0x00000004ff0b7431 */ /* 0x000fe200000001ff */
[----:B------:R-:W-:Y:S01]  /*0260*/  MOV R25, 0x4 ;  /* 0x0000000400197802 */ /* 0x000fe20000000f00 */
[----:B0-----:R-:W2:Y:S01]  /*0270*/  LDG.E R21, desc[UR18][R2.64+-0x10] ;  /* 0xfffff01202157981 */ /* 0x001ea2000c1e1900 */
[C---:B------:R-:W-:Y:S01]  /*0280*/  IMAD.WIDE R22, R14.reuse, R23, UR26 ;  /* 0x0000001a0e167e25 */ /* 0x040fe2000f8e0217 */
[----:B------:R-:W-:Y:S02]  /*0290*/  MOV R8, UR22 ;  /* 0x0000001600087c02 */ /* 0x000fe40008000f00 */
[----:B------:R-:W-:Y:S01]  /*02a0*/  MOV R9, UR23 ;  /* 0x0000001700097c02 */ /* 0x000fe20008000f00 */
[----:B------:R-:W3:Y:S02]  /*02b0*/  LDG.E R19, desc[UR18][R2.64+-0xc] ;  /* 0xfffff41202137981 */ /* 0x000ee4000c1e1900 */
[----:B------:R-:W-:-:S02]  /*02c0*/  IMAD.WIDE R8, R14, 0x4, R8 ;  /* 0x000000040e087825 */ /* 0x000fc400078e0208 */
[----:B------:R-:W2:Y:S01]  /*02d0*/  LDG.E R22, desc[UR18][R22.64] ;  /* 0x0000001216167981 */ /* 0x000ea2000c1e1900 */
[----:B------:R-:W-:Y:S01]  /*02e0*/  MOV R5, 0x4 ;  /* 0x0000000400057802 */ /* 0x000fe20000000f00 */
[C---:B------:R-:W-:Y:S02]  /*02f0*/  IMAD.WIDE R24, R14.reuse, R25, UR6 ;  /* 0x000000060e187e25 */ /* 0x040fe4000f8e0219 */
[----:B------:R0:W3:Y:S02]  /*0300*/  LDG.E R20, desc[UR18][R8.64] ;  /* 0x0000001208147981 */ /* 0x0000e4000c1e1900 */
[----:B------:R-:W-:Y:S02]  /*0310*/  IMAD.WIDE R10, R14, R11, UR8 ;  /* 0x000000080e0a7e25 */ /* 0x000fe4000f8e020b */
[----:B------:R-:W4:Y:S04]  /*0320*/  LDG.E R18, desc[UR18][R24.64] ;  /* 0x0000001218127981 */ /* 0x000f28000c1e1900 */
[----:B------:R-:W4:Y:S01]  /*0330*/  LDG.E R17, desc[UR18][R2.64+-0x8] ;  /* 0xfffff81202117981 */ /* 0x000f22000c1e1900 */
[----:B0-----:R-:W-:-:S02]  /*0340*/  HFMA2 R9, -RZ, RZ, 0, 2.384185791015625e-07 ;  /* 0x00000004ff097431 */ /* 0x001fc400000001ff */
[----:B------:R-:W-:Y:S01]  /*0350*/  IMAD.MOV.U32 R7, RZ, RZ, 0x4 ;  /* 0x00000004ff077424 */ /* 0x000fe200078e00ff */
[----:B------:R0:W5:Y:S01]  /*0360*/  LDG.E R16, desc[UR18][R10.64] ;  /* 0x000000120a107981 */ /* 0x000162000c1e1900 */
[----:B------:R-:W-:-:S03]  /*0370*/  IMAD.WIDE R4, R14, R5, UR10 ;  /* 0x0000000a0e047e25 */ /* 0x000fc6000f8e0205 */
[----:B------:R-:W5:Y:S01]  /*0380*/  LDG.E R15, desc[UR18][R2.64+-0x4] ;  /* 0xfffffc12020f7981 */ /* 0x000f62000c1e1900 */
[C---:B------:R-:W-:Y:S01]  /*0390*/  IMAD.WIDE R6, R14.reuse, R7, UR12 ;  /* 0x0000000c0e067e25 */ /* 0x040fe2000f8e0207 */
[----:B------:R-:W-:Y:S02]  /*03a0*/  MOV R27, 0x4 ;  /* 0x00000004001b7802 */ /* 0x000fe40000000f00 */
[----:B------:R1:W5:Y:S01]  /*03b0*/  LDG.E R4, desc[UR18][R4.64] ;  /* 0x0000001204047981 */ /* 0x000362000c1e1900 */
[----:B------:R-:W-:-:S03]  /*03c0*/  IMAD.WIDE R8, R14, R9, UR14 ;  /* 0x0000000e0e087e25 */ /* 0x000fc6000f8e0209 */
[----:B------:R-:W5:Y:S01]  /*03d0*/  LDG.E R23, desc[UR18][R2.64] ;  /* 0x0000001202177981 */ /* 0x000f62000c1e1900 */
[----:B0-----:R-:W-:-:S03]  /*03e0*/  IMAD.WIDE R10, R14, R27, UR16 ;  /* 0x000000100e0a7e25 */ /* 0x001fc6000f8e021b */
[----:B------:R-:W5:Y:S04]  /*03f0*/  LDG.E R7, desc[UR18][R6.64] ;  /* 0x0000001206077981 */ /* 0x000f68000c1e1900 */
[----:B------:R-:W5:Y:S04]  /*0400*/  LDG.E R24, desc[UR18][R2.64+0x4] ;  /* 0x0000041202187981 */ /* 0x000f68000c1e1900 */
[----:B------:R-:W5:Y:S04]  /*0410*/  LDG.E R8, desc[UR18][R8.64] ;  /* 0x0000001208087981 */ /* 0x000f68000c1e1900 */
[----:B------:R-:W5:Y:S04]  /*0420*/  LDG.E R25, desc[UR18][R2.64+0x8] ;  /* 0x0000081202197981 */ /* 0x000f68000c1e1900 */
[----:B------:R-:W5:Y:S04]  /*0430*/  LDG.E R10, desc[UR18][R10.64] ;  /* 0x000000120a0a7981 */ /* 0x000f68000c1e1900 */
[----:B------:R0:W5:Y:S01]  /*0440*/  LDG.E R27, desc[UR18][R2.64+0xc] ;  /* 0x00000c12021b7981 */ /* 0x000162000c1e1900 */
[----:B------:R-:W-:-:S04]  /*0450*/  UIADD3 UR5, UPT, UPT, UR5, 0x8, URZ ;  /* 0x0000000805057890 */ /* 0x000fc8000fffe0ff */
[----:B------:R-:W-:Y:S01]  /*0460*/  UISETP.NE.AND UP0, UPT, UR5, URZ, UPT ;  /* 0x000000ff0500728c */ /* 0x000fe2000bf05270 */
[----:B-1----:R-:W-:Y:S02]  /*0470*/  MOV R5, UR20 ;  /* 0x0000001400057c02 */ /* 0x002fe40008000f00 */
[----:B0-----:R-:W-:Y:S02]  /*0480*/  IADD3 R2, P0, PT, R2, 0x20, RZ ;  /* 0x0000002002027810 */ /* 0x001fe40007f1e0ff */
[----:B------:R-:W-:Y:S02]  /*0490*/  LEA R14, R5, R14, 0x3 ;  /* 0x0000000e050e7211 */ /* 0x000fe400078e18ff */
[----:B------:R-:W-:Y:S01]  /*04a0*/  IADD3.X R3, PT, PT, RZ, R3, RZ, P0, !PT ;  /* 0x00000003ff037210 */ /* 0x000fe200007fe4ff */
[----:B--2---:R-:W-:-:S04]  /*04b0*/  FFMA R22, R21, R22, R12 ;  /* 0x0000001615167223 */ /* 0x004fc8000000000c */
[----:B---3--:R-:W-:-:S04]  /*04c0*/  FFMA R20, R19, R20, R22 ;  /* 0x0000001413147223 */ /* 0x008fc80000000016 */
[----:B----4-:R-:W-:-:S04]  /*04d0*/  FFMA R18, R17, R18, R20 ;  /* 0x0000001211127223 */ /* 0x010fc80000000014 */
[----:B-----5:R-:W-:-:S04]  /*04e0*/  FFMA R16, R15, R16, R18 ;  /* 0x000000100f107223 */ /* 0x020fc80000000012 */
[----:B------:R-:W-:-:S04]  /*04f0*/  FFMA R23, R23, R4, R16 ;  /* 0x0000000417177223 */ /* 0x000fc80000000010 */
[----:B------:R-:W-:-:S04]  /*0500*/  FFMA R24, R24, R7, R23 ;  /* 0x0000000718187223 */ /* 0x000fc80000000017 */
[----:B------:R-:W-:-:S04]  /*0510*/  FFMA R8, R25, R8, R24 ;  /* 0x0000000819087223 */ /* 0x000fc80000000018 */
[----:B------:R-:W-:Y:S01]  /*0520*/  FFMA R12, R27, R10, R8 ;  /* 0x0000000a1b0c7223 */ /* 0x000fe20000000008 */
[----:B------:R-:W-:Y:S06]  /*0530*/  BRA.U UP0, `(.L_x_47) ;  /* 0xfffffffd003c7547 */ /* 0x000fec000b83ffff */
.L_x_46:
[----:B------:R-:W-:-:S04]  /*0540*/  ULOP3.LUT UR6, UR20, 0x7, URZ, 0xc0, !UPT ;  /* 0x0000000714067892 */ /* 0x000fc8000f8ec0ff */
[----:B------:R-:W-:-:S09]  /*0550*/  UISETP.NE.AND UP0, UPT, UR6, URZ, UPT ;  /* 0x000000ff0600728c */ /* 0x000fd2000bf05270 */
[----:B------:R-:W-:Y:S05]  /*0560*/  BRA.U !UP0, `(.L_x_48) ;  /* 0x0000000508387547 */ /* 0x000fea000b800000 */
[----:B------:R-:W-:Y:S02]  /*0570*/  UISETP.GE.U32.AND UP0, UPT, UR6, 0x4, UPT ;  /* 0x000000040600788c */ /* 0x000fe4000bf06070 */
[----:B------:R-:W-:-:S04]  /*0580*/  ULOP3.LUT UR5, UR20, 0x3, URZ, 0xc0, !UPT ;  /* 0x0000000314057892 */ /* 0x000fc8000f8ec0ff */
[----:B------:R-:W-:-:S03]  /*0590*/  UISETP.NE.AND UP1, UPT, UR5, URZ, UPT ;  /* 0x000000ff0500728c */ /* 0x000fc6000bf25270 */
[----:B------:R-:W-:Y:S08]  /*05a0*/  BRA.U !UP0, `(.L_x_49) ;  /* 0x00000001087c7547 */ /* 0x000ff0000b800000 */
[----:B------:R-:W1:Y:S01]  /*05b0*/  LDC.64 R6, c[0x0][0x388] ;  /* 0x0000e200ff067b82 */ /* 0x000e620000000a00 */
[----:B------:R-:W2:Y:S01]  /*05c0*/  LDCU.64 UR6, c[0x0][0x380] ;  /* 0x00007000ff0677ac */ /* 0x000ea20008000a00 */
[----:B------:R-:W-:Y:S01]  /*05d0*/  IMAD.U32 R9, RZ, RZ, UR4 ;  /* 0x00000004ff097e24 */ /* 0x000fe2000f8e00ff */
[C---:B------:R-:W-:Y:S02]  /*05e0*/  IADD3 R3, PT, PT, R13.reuse, UR4, RZ ;  /* 0x000000040d037c10 */ /* 0x040fe4000fffe0ff */
[----:B------:R-:W-:Y:S01]  /*05f0*/  IADD3 R10, P0, PT, R13, UR4, RZ ;  /* 0x000000040d0a7c10 */ /* 0x000fe2000ff1e0ff */
[----:B------:R-:W-:Y:S01]  /*0600*/  IMAD R9, R9, UR20, R0 ;  /* 0x0000001409097c24 */ /* 0x000fe2000f8e0200 */
[----:B------:R-:W-:Y:S01]  /*0610*/  MOV R11, UR20 ;  /* 0x00000014000b7c02 */ /* 0x000fe20008000f00 */
[----:B------:R-:W3:Y:S01]  /*0620*/  LDC.64 R4, c[0x0][0x380] ;  /* 0x0000e000ff047b82 */ /* 0x000ee20000000a00 */
[----:B------:R-:W-:Y:S01]  /*0630*/  MOV R15, UR20 ;  /* 0x00000014000f7c02 */ /* 0x000fe20008000f00 */
[----:B-1----:R-:W-:Y:S01]  /*0640*/  IMAD.WIDE R6, R9, 0x4, R6 ;  /* 0x0000000409067825 */ /* 0x002fe200078e0206 */
[----:B------:R-:W-:-:S05]  /*0650*/  MOV R9, UR20 ;  /* 0x0000001400097c02 */ /* 0x000fca0008000f00 */
[----:B------:R-:W-:Y:S02]  /*0660*/  IMAD.WIDE R8, R9, 0x4, R6 ;  /* 0x0000000409087825 */ /* 0x000fe400078e0206 */
[----:B0-----:R-:W4:Y:S02]  /*0670*/  LDG.E R6, desc[UR18][R6.64] ;  /* 0x0000001206067981 */ /* 0x001f24000c1e1900 */
[----:B---3--:R-:W-:Y:S01]  /*0680*/  IMAD.WIDE.U32 R4, R3, 0x4, R4 ;  /* 0x0000000403047825 */ /* 0x008fe200078e0004 */
[----:B------:R-:W-:Y:S01]  /*0690*/  IADD3.X R3, PT, PT, RZ, RZ, RZ, P0, !PT ;  /* 0x000000ffff037210 */ /* 0x000fe200007fe4ff */
[----:B------:R-:W3:Y:S01]  /*06a0*/  LDG.E R17, desc[UR18][R8.64] ;  /* 0x0000001208117981 */ /* 0x000ee2000c1e1900 */
[----:B--2---:R-:W-:-:S03]  /*06b0*/  LEA R2, P0, R10, UR6, 0x2 ;  /* 0x000000060a027c11 */ /* 0x004fc6000f8010ff */
[----:B------:R-:W4:Y:S01]  /*06c0*/  LDG.E R5, desc[UR18][R4.64] ;  /* 0x0000001204057981 */ /* 0x000f22000c1e1900 */
[----:B------:R-:W-:Y:S01]  /*06d0*/  LEA.HI.X R3, R10, UR7, R3, 0x2, P0 ;  /* 0x000000070a037c11 */ /* 0x000fe200080f1403 */
[----:B------:R-:W-:-:S04]  /*06e0*/  IMAD.WIDE R10, R11, 0x4, R8 ;  /* 0x000000040b0a7825 */ /* 0x000fc800078e0208 */
[----:B------:R-:W3:Y:S01]  /*06f0*/  LDG.E R16, desc[UR18][R2.64+0x4] ;  /* 0x0000041202107981 */ /* 0x000ee2000c1e1900 */
[----:B------:R-:W-:-:S03]  /*0700*/  IMAD.WIDE R14, R15, 0x4, R10 ;  /* 0x000000040f0e7825 */ /* 0x000fc600078e020a */
[----:B------:R-:W2:Y:S04]  /*0710*/  LDG.E R19, desc[UR18][R10.64] ;  /* 0x000000120a137981 */ /* 0x000ea8000c1e1900 */
[----:B------:R-:W2:Y:S04]  /*0720*/  LDG.E R18, desc[UR18][R2.64+0x8] ;  /* 0x0000081202127981 */ /* 0x000ea8000c1e1900 */
[----:B------:R-:W5:Y:S04]  /*0730*/  LDG.E R20, desc[UR18][R2.64+0xc] ;  /* 0x00000c1202147981 */ /* 0x000f68000c1e1900 */
[----:B------:R-:W5:Y:S01]  /*0740*/  LDG.E R14, desc[UR18][R14.64] ;  /* 0x000000120e0e7981 */ /* 0x000f62000c1e1900 */
[----:B------:R-:W-:Y:S01]  /*0750*/  UIADD3 UR4, UPT, UPT, UR4, 0x4, URZ ;  /* 0x0000000404047890 */ /* 0x000fe2000fffe0ff */
[----:B----4-:R-:W-:-:S04]  /*0760*/  FFMA R5, R5, R6, R12 ;  /* 0x0000000605057223 */ /* 0x010fc8000000000c */
[----:B---3--:R-:W-:-:S04]  /*0770*/  FFMA R5, R16, R17, R5 ;  /* 0x0000001110057223 */ /* 0x008fc80000000005 */
[----:B--2---:R-:W-:-:S04]  /*0780*/  FFMA R5, R18, R19, R5 ;  /* 0x0000001312057223 */ /* 0x004fc80000000005 */
[----:B-----5:R-:W-:-:S07]  /*0790*/  FFMA R12, R20, R14, R5 ;  /* 0x0000000e140c7223 */ /* 0x020fce0000000005 */
.L_x_49:
[----:B------:R-:W-:Y:S05]  /*07a0*/  BRA.U !UP1, `(.L_x_48) ;  /* 0x0000000109a87547 */ /* 0x000fea000b800000 */
[----:B------:R-:W-:Y:S01]  /*07b0*/  UISETP.NE.AND UP0, UPT, UR5, 0x1, UPT ;  /* 0x000000010500788c */ /* 0x000fe2000bf05270 */
[----:B------:R-:W-:Y:S01]  /*07c0*/  MOV R7, UR4 ;  /* 0x0000000400077c02 */ /* 0x000fe20008000f00 */
[----:B------:R-:W-:Y:S02]  /*07d0*/  ULOP3.LUT UR5, UR20, 0x1, URZ, 0xc0, !UPT ;  /* 0x0000000114057892 */ /* 0x000fe4000f8ec0ff */
[----:B------:R-:W-:Y:S02]  /*07e0*/  MOV R15, UR20 ;  /* 0x00000014000f7c02 */ /* 0x000fe40008000f00 */
[----:B------:R-:W-:Y:S01]  /*07f0*/  UISETP.NE.U32.AND UP1, UPT, UR5, 0x1, UPT ;  /* 0x000000010500788c */ /* 0x000fe2000bf25070 */
[----:B------:R-:W-:-:S04]  /*0800*/  PLOP3.LUT P1, PT, PT, PT, UP0, 0x80, 0x8 ;  /* 0x000000000008781c */ /* 0x000fc80003f2f008 */
[----:B------:R-:W1:Y:S01]  /*0810*/  @UP0 LDCU.128 UR8, c[0x0][0x380] ;  /* 0x00007000ff0807ac */ /* 0x000e620008000c00 */
[----:B------:R-:W-:Y:S01]  /*0820*/  PLOP3.LUT P0, PT, PT, PT, UP1, 0x80, 0x8 ;  /* 0x000000000008781c */ /* 0x000fe20003f0f018 */
[----:B------:R-:W2:Y:S04]  /*0830*/  @UP0 LDCU.64 UR6, c[0x0][0x380] ;  /* 0x00007000ff0607ac */ /* 0x000ea80008000a00 */
[----:B------:R-:W3:Y:S03]  /*0840*/  @!UP1 LDCU.128 UR12, c[0x0][0x380] ;  /* 0x00007000ff0c97ac */ /* 0x000ee60008000c00 */
[C---:B------:R-:W-:Y:S02]  /*0850*/  @P1 IADD3 R3, PT, PT, R13.reuse, UR4, RZ ;  /* 0x000000040d031c10 */ /* 0x040fe4000fffe0ff */
[----:B------:R-:W-:Y:S01]  /*0860*/  @P1 IADD3 R6, P2, PT, R13, UR4, RZ ;  /* 0x000000040d061c10 */ /* 0x000fe2000ff5e0ff */
[----:B------:R-:W-:Y:S01]  /*0870*/  @UP0 UIADD3 UR4, UPT, UPT, UR4, 0x2, URZ ;  /* 0x0000000204040890 */ /* 0x000fe2000fffe0ff */
[----:B-1----:R-:W-:Y:S01]  /*0880*/  MOV R11, UR9 ;  /* 0x00000009000b7c02 */ /* 0x002fe20008000f00 */
[----:B------:R-:W-:Y:S01]  /*0890*/  IMAD.U32 R10, RZ, RZ, UR8 ;  /* 0x00000008ff0a7e24 */ /* 0x000fe2000f8e00ff */
[----:B------:R-:W-:-:S02]  /*08a0*/  MOV R4, UR10 ;  /* 0x0000000a00047c02 */ /* 0x000fc40008000f00 */
[----:B------:R-:W-:Y:S01]  /*08b0*/  MOV R5, UR11 ;  /* 0x0000000b00057c02 */ /* 0x000fe20008000f00 */
[----:B------:R-:W-:-:S04]  /*08c0*/  @P1 IMAD.WIDE.U32 R10, R3, 0x4, R10 ;  /* 0x00000004030a1825 */ /* 0x000fc800078e000a */
[----:B------:R-:W-:Y:S01]  /*08d0*/  @P1 IMAD R3, R7, UR20, R0 ;  /* 0x0000001407031c24 */ /* 0x000fe2000f8e0200 */
[----:B------:R-:W-:Y:S01]  /*08e0*/  @P1 IADD3.X R7, PT, PT, RZ, RZ, RZ, P2, !PT ;  /* 0x000000ffff071210 */ /* 0x000fe200017fe4ff */
[----:B------:R-:W-:Y:S01]  /*08f0*/  IMAD.U32 R19, RZ, RZ, UR4 ;  /* 0x00000004ff137e24 */ /* 0x000fe2000f8e00ff */
[C---:B--2---:R-:W-:Y:S01]  /*0900*/  @P1 LEA R2, P2, R6.reuse, UR6, 0x2 ;  /* 0x0000000606021c11 */ /* 0x044fe2000f8410ff */
[----:B------:R-:W-:Y:S01]  /*0910*/  @P1 IMAD.WIDE R4, R3, 0x4, R4 ;  /* 0x0000000403041825 */ /* 0x000fe200078e0204 */
[----:B------:R-:W-:Y:S01]  /*0920*/  @!P0 IADD3 R17, PT, PT, R13, UR4, RZ ;  /* 0x000000040d118c10 */ /* 0x000fe2000fffe0ff */
[----:B0-----:R-:W2:Y:S01]  /*0930*/  @P1 LDG.E R11, desc[UR18][R10.64] ;  /* 0x000000120a0b1981 */ /* 0x001ea2000c1e1900 */
[----:B------:R-:W-:Y:S01]  /*0940*/  @P1 LEA.HI.X R3, R6, UR7, R7, 0x2, P2 ;  /* 0x0000000706031c11 */ /* 0x000fe200090f1407 */
[----:B------:R-:W-:Y:S01]  /*0950*/  @!P0 IMAD R19, R19, UR20, R0 ;  /* 0x0000001413138c24 */ /* 0x000fe2000f8e0200 */
[----:B---3--:R-:W-:Y:S01]  /*0960*/  MOV R6, UR12 ;  /* 0x0000000c00067c02 */ /* 0x008fe20008000f00 */
[----:B------:R-:W-:Y:S01]  /*0970*/  @P1 IMAD.WIDE R14, R15, 0x4, R4 ;  /* 0x000000040f0e1825 */ /* 0x000fe200078e0204 */
[----:B------:R-:W-:Y:S01]  /*0980*/  MOV R7, UR13 ;  /* 0x0000000d00077c02 */ /* 0x000fe20008000f00 */
[----:B------:R-:W2:Y:S01]  /*0990*/  @P1 LDG.E R4, desc[UR18][R4.64] ;  /* 0x0000001204041981 */ /* 0x000ea2000c1e1900 */
[----:B------:R-:W-:-:S02]  /*09a0*/  MOV R8, UR14 ;  /* 0x0000000e00087c02 */ /* 0x000fc40008000f00 */
[----:B------:R-:W-:Y:S01]  /*09b0*/  MOV R9, UR15 ;  /* 0x0000000f00097c02 */ /* 0x000fe20008000f00 */
[----:B------:R-:W-:Y:S01]  /*09c0*/  @!P0 IMAD.WIDE.U32 R6, R17, 0x4, R6 ;  /* 0x0000000411068825 */ /* 0x000fe200078e0006 */
[----:B------:R-:W3:Y:S03]  /*09d0*/  @P1 LDG.E R14, desc[UR18][R14.64] ;  /* 0x000000120e0e1981 */ /* 0x000ee6000c1e1900 */
[----:B------:R-:W-:Y:S01]  /*09e0*/  @!P0 IMAD.WIDE R8, R19, 0x4, R8 ;  /* 0x0000000413088825 */ /* 0x000fe200078e0208 */
[----:B------:R-:W3:Y:S04]  /*09f0*/  @P1 LDG.E R2, desc[UR18][R2.64+0x4] ;  /* 0x0000041202021981 */ /* 0x000ee8000c1e1900 */
[----:B------:R-:W4:Y:S04]  /*0a00*/  @!P0 LDG.E R7, desc[UR18][R6.64] ;  /* 0x0000001206078981 */ /* 0x000f28000c1e1900 */
[----:B------:R-:W4:Y:S01]  /*0a10*/  @!P0 LDG.E R8, desc[UR18][R8.64] ;  /* 0x0000001208088981 */ /* 0x000f22000c1e1900 */
[----:B--2---:R-:W-:-:S04]  /*0a20*/  @P1 FFMA R11, R11, R4, R12 ;  /* 0x000000040b0b1223 */ /* 0x004fc8000000000c */
[----:B---3--:R-:W-:-:S04]  /*0a30*/  @P1 FFMA R12, R2, R14, R11 ;  /* 0x0000000e020c1223 */ /* 0x008fc8000000000b */
[----:B----4-:R-:W-:-:S07]  /*0a40*/  @!P0 FFMA R12, R7, R8, R12 ;  /* 0x00000008070c8223 */ /* 0x010fce000000000c */
.L_x_48:
[----:B------:R-:W1:Y:S01]  /*0a50*/  LDC.64 R2, c[0x0][0x390] ;  /* 0x0000e400ff027b82 */ /* 0x000e620000000a00 */
[----:B------:R-:W-:-:S05]  /*0a60*/  IADD3 R13, PT, PT, R0, R13, RZ ;  /* 0x0000000d000d7210 */ /* 0x000fca0007ffe0ff */
[----:B-1----:R-:W-:-:S05]  /*0a70*/  IMAD.WIDE R2, R13, 0x4, R2 ;  /* 0x000000040d027825 */ /* 0x002fca00078e0202 */
[----:B0-----:R-:W-:Y:S01]  /*0a80*/  STG.E desc[UR18][R2.64], R12 ;  /* 0x0000000c02007986 */ /* 0x001fe2000c101912 */
[----:B------:R-:W-:Y:S05]  /*0a90*/  EXIT ;  /* 0x000000000000794d */ /* 0x000fea0003800000 */
.L_x_50:
        /* <DEDUP_REMOVED lines=14> */
.L_x_57:


//--------------------- .nv.shared.reserved.0     --------------------------
	.section	.nv.shared.reserved.0,"aw",@nobits
	.weak		__nv_reservedSMEM_offset_0_alias
	.size		__nv_reservedSMEM_offset_0_alias, 0, 64
	.other		__nv_reservedSMEM_offset_0_alias,@"STO_CUDA_RESERVED_SHARED STV_DEFAULT"
__nv_reservedSMEM_offset_0_alias:
	.zero		0
	.zero		64


//--------------------- .nv.shared._Z15matrixMulSharedPfS_S_i --------------------------
	.section	.nv.shared._Z15matrixMulSharedPfS_S_i,"aw",@nobits
	.sectionflags	@""
	.align	4
.nv.shared._Z15matrixMulSharedPfS_S_i:
	.zero		3072


//--------------------- .nv.constant0._Z22codecFrequencyAnalysisP6float2Pfif --------------------------
	.section	.nv.constant0._Z22codecFrequencyAnalysisP6float2Pfif,"a",@progbits
	.sectionflags	@""
	.align	4
.nv.constant0._Z22codecFrequencyAnalysisP6float2Pfif:
	.zero		920


//--------------------- .nv.constant0._Z20processEnergySignalsPfS_S_ii --------------------------
	.section	.nv.constant0._Z20processEnergySignalsPfS_S_ii,"a",@progbits
	.sectionflags	@""
	.align	4
.nv.constant0._Z20processEnergySignalsPfS_S_ii:
	.zero		928


//--------------------- .nv.constant0._Z15matrixMulSharedPfS_S_i --------------------------
	.section	.nv.constant0._Z15matrixMulSharedPfS_S_i,"a",@progbits
	.sectionflags	@""
	.align	4
.nv.constant0._Z15matrixMulSharedPfS_S_i:
	.zero		924


//--------------------- .nv.constant0._Z15matrixMulKernelPfS_S_i --------------------------
	.section	.nv.constant0._Z15matrixMulKernelPfS_S_i,"a",@progbits
	.sectionflags	@""
	.align	4
.nv.constant0._Z15matrixMulKernelPfS_S_i:
	.zero		924


//--------------------- SYMBOLS --------------------------

	.type		.nv.reservedSmem.offset0,@object
	.size		.nv.reservedSmem.offset0,0x4
	.type		.nv.reservedSmem.cap,@object
	.size		.nv.reservedSmem.cap,0x4
